	.target	sm_100a

	.elftype	@"ET_EXEC"


//--------------------- .note.nv.tkinfo           --------------------------
	.section	.note.nv.tkinfo,"",@"SHT_NOTE"
	.sectionflags	@"SHF_NOTE_NV_TKINFO"
	.tkinfo
        /*0018*/ 	.word	0x00000002
        /*0030*/ 	.string	""
        /*0030*/ 	.string	"ptxas"
        /*0030*/ 	.string	"Cuda compilation tools, release 13.0, V13.0.88"
        /*0030*/ 	.string	"Build cuda_13.0.r13.0/compiler.36424714_0"
        /*0030*/ 	.string	"-arch sm_100a -m 64 "



//--------------------- .note.nv.cuinfo           --------------------------
	.section	.note.nv.cuinfo,"",@"SHT_NOTE"
	.sectionflags	@"SHF_NOTE_NV_CUINFO"
        /*0018*/ 	.short	0x0002
        /*001a*/ 	.short	0x0064
        /*001c*/ 	.short	0x0082
	.zero		2


//--------------------- .nv.info                  --------------------------
	.section	.nv.info,"",@"SHT_CUDA_INFO"
	.align	4


	//----- nvinfo : EIATTR_REGCOUNT
	.align		4
        /*0000*/ 	.byte	0x04, 0x2f
        /*0002*/ 	.short	(.L_12 - .L_11)
	.align		4
.L_11:
        /*0004*/ 	.word	index@(_ZN7cutlass13device_kernelIN5flash19enable_sm80_to_sm89INS1_16FlashAttnFwdSm80INS1_25CollectiveMainloopFwdSm80ILi8ELi2ELb0EN4cute5tupleIJNS5_1CILi128EEENS7_ILi64EEENS7_ILi192EEEEEELi192ENS_10bfloat16_tEfNS_4arch4Sm80ELb1ELb0ELb0ELb1ELb0ELb1ELb1ELb1EEENS1_21CollectiveEpilogueFwdINS6_IJS8_SA_S9_EEENS6_IJNS7_ILi1EEESI_SI_EEESC_SE_Li256ELb1ELb1ELb1ELb0EEENS1_36VarlenDynamicPersistentTileSchedulerILi128ELi64ELi256ELi256ELb1ELb1ELb0ELb1ELb1ELb1EEEEEEEEEvNT_6ParamsE)
        /*0008*/ 	.word	0x00000004


	//----- nvinfo : EIATTR_FRAME_SIZE
	.align		4
.L_12:
        /*000c*/ 	.byte	0x04, 0x11
        /*000e*/ 	.short	(.L_14 - .L_13)
	.align		4
.L_13:
        /*0010*/ 	.word	index@(_ZN7cutlass13device_kernelIN5flash19enable_sm80_to_sm89INS1_16FlashAttnFwdSm80INS1_25CollectiveMainloopFwdSm80ILi8ELi2ELb0EN4cute5tupleIJNS5_1CILi128EEENS7_ILi64EEENS7_ILi192EEEEEELi192ENS_10bfloat16_tEfNS_4arch4Sm80ELb1ELb0ELb0ELb1ELb0ELb1ELb1ELb1EEENS1_21CollectiveEpilogueFwdINS6_IJS8_SA_S9_EEENS6_IJNS7_ILi1EEESI_SI_EEESC_SE_Li256ELb1ELb1ELb1ELb0EEENS1_36VarlenDynamicPersistentTileSchedulerILi128ELi64ELi256ELi256ELb1ELb1ELb0ELb1ELb1ELb1EEEEEEEEEvNT_6ParamsE)
        /*0014*/ 	.word	0x00000000


	//----- nvinfo : EIATTR_REGCOUNT
	.align		4
.L_14:
        /*0018*/ 	.byte	0x04, 0x2f
        /*001a*/ 	.short	(.L_16 - .L_15)
	.align		4
.L_15:
        /*001c*/ 	.word	index@(_ZN7cutlass13device_kernelIN5flash19enable_sm80_to_sm89INS1_16FlashAttnFwdSm80INS1_25CollectiveMainloopFwdSm80ILi8ELi2ELb0EN4cute5tupleIJNS5_1CILi128EEENS7_ILi64EEENS7_ILi192EEEEEELi192ENS_10bfloat16_tEfNS_4arch4Sm80ELb1ELb0ELb0ELb1ELb0ELb0ELb1ELb1EEENS1_21CollectiveEpilogueFwdINS6_IJS8_SA_S9_EEENS6_IJNS7_ILi1EEESI_SI_EEESC_SE_Li256ELb1ELb1ELb1ELb0EEENS1_36VarlenDynamicPersistentTileSchedulerILi128ELi64ELi256ELi256ELb1ELb1ELb0ELb1ELb1ELb1EEEEEEEEEvNT_6ParamsE)
        /*0020*/ 	.word	0x00000004


	//----- nvinfo : EIATTR_FRAME_SIZE
	.align		4
.L_16:
        /*0024*/ 	.byte	0x04, 0x11
        /*0026*/ 	.short	(.L_18 - .L_17)
	.align		4
.L_17:
        /*0028*/ 	.word	index@(_ZN7cutlass13device_kernelIN5flash19enable_sm80_to_sm89INS1_16FlashAttnFwdSm80INS1_25CollectiveMainloopFwdSm80ILi8ELi2ELb0EN4cute5tupleIJNS5_1CILi128EEENS7_ILi64EEENS7_ILi192EEEEEELi192ENS_10bfloat16_tEfNS_4arch4Sm80ELb1ELb0ELb0ELb1ELb0ELb0ELb1ELb1EEENS1_21CollectiveEpilogueFwdINS6_IJS8_SA_S9_EEENS6_IJNS7_ILi1EEESI_SI_EEESC_SE_Li256ELb1ELb1ELb1ELb0EEENS1_36VarlenDynamicPersistentTileSchedulerILi128ELi64ELi256ELi256ELb1ELb1ELb0ELb1ELb1ELb1EEEEEEEEEvNT_6ParamsE)
        /*002c*/ 	.word	0x00000000


	//----- nvinfo : EIATTR_REGCOUNT
	.align		4
.L_18:
        /*0030*/ 	.byte	0x04, 0x2f
        /*0032*/ 	.short	(.L_20 - .L_19)
	.align		4
.L_19:
        /*0034*/ 	.word	index@(_ZN7cutlass13device_kernelIN5flash19enable_sm80_to_sm89INS1_16FlashAttnFwdSm80INS1_25CollectiveMainloopFwdSm80ILi8ELi2ELb1EN4cute5tupleIJNS5_1CILi128EEENS7_ILi96EEENS7_ILi192EEEEEELi192ENS_10bfloat16_tEfNS_4arch4Sm80ELb1ELb0ELb0ELb0ELb0ELb0ELb1ELb1EEENS1_21CollectiveEpilogueFwdINS6_IJS8_SA_S9_EEENS6_IJNS7_ILi1EEESI_SI_EEESC_SE_Li256ELb0ELb1ELb1ELb0EEENS1_30DynamicPersistentTileSchedulerILi256ELi256ELb1ELb1ELb0EEEEEEEEEvNT_6ParamsE)
        /*0038*/ 	.word	0x00000004


	//----- nvinfo : EIATTR_FRAME_SIZE
	.align		4
.L_20:
        /*003c*/ 	.byte	0x04, 0x11
        /*003e*/ 	.short	(.L_22 - .L_21)
	.align		4
.L_21:
        /*0040*/ 	.word	index@(_ZN7cutlass13device_kernelIN5flash19enable_sm80_to_sm89INS1_16FlashAttnFwdSm80INS1_25CollectiveMainloopFwdSm80ILi8ELi2ELb1EN4cute5tupleIJNS5_1CILi128EEENS7_ILi96EEENS7_ILi192EEEEEELi192ENS_10bfloat16_tEfNS_4arch4Sm80ELb1ELb0ELb0ELb0ELb0ELb0ELb1ELb1EEENS1_21CollectiveEpilogueFwdINS6_IJS8_SA_S9_EEENS6_IJNS7_ILi1EEESI_SI_EEESC_SE_Li256ELb0ELb1ELb1ELb0EEENS1_30DynamicPersistentTileSchedulerILi256ELi256ELb1ELb1ELb0EEEEEEEEEvNT_6ParamsE)
        /*0044*/ 	.word	0x00000000


	//----- nvinfo : EIATTR_REGCOUNT
	.align		4
.L_22:
        /*0048*/ 	.byte	0x04, 0x2f
        /*004a*/ 	.short	(.L_24 - .L_23)
	.align		4
.L_23:
        /*004c*/ 	.word	index@(_ZN7cutlass13device_kernelIN5flash19enable_sm80_to_sm89INS1_16FlashAttnFwdSm80INS1_25CollectiveMainloopFwdSm80ILi8ELi2ELb0EN4cute5tupleIJNS5_1CILi128EEENS7_ILi64EEENS7_ILi192EEEEEELi192ENS_10bfloat16_tEfNS_4arch4Sm80ELb0ELb1ELb0ELb1ELb0ELb1ELb1ELb1EEENS1_21CollectiveEpilogueFwdINS6_IJS8_SA_S9_EEENS6_IJNS7_ILi1EEESI_SI_EEESC_SE_Li256ELb1ELb1ELb1ELb0EEENS1_36VarlenDynamicPersistentTileSchedulerILi128ELi64ELi256ELi256ELb1ELb1ELb0ELb1ELb0ELb1EEEEEEEEEvNT_6ParamsE)
        /*0050*/ 	.word	0x00000004


	//----- nvinfo : EIATTR_FRAME_SIZE
	.align		4
.L_24:
        /*0054*/ 	.byte	0x04, 0x11
        /*0056*/ 	.short	(.L_26 - .L_25)
	.align		4
.L_25:
        /*0058*/ 	.word	index@(_ZN7cutlass13device_kernelIN5flash19enable_sm80_to_sm89INS1_16FlashAttnFwdSm80INS1_25CollectiveMainloopFwdSm80ILi8ELi2ELb0EN4cute5tupleIJNS5_1CILi128EEENS7_ILi64EEENS7_ILi192EEEEEELi192ENS_10bfloat16_tEfNS_4arch4Sm80ELb0ELb1ELb0ELb1ELb0ELb1ELb1ELb1EEENS1_21CollectiveEpilogueFwdINS6_IJS8_SA_S9_EEENS6_IJNS7_ILi1EEESI_SI_EEESC_SE_Li256ELb1ELb1ELb1ELb0EEENS1_36VarlenDynamicPersistentTileSchedulerILi128ELi64ELi256ELi256ELb1ELb1ELb0ELb1ELb0ELb1EEEEEEEEEvNT_6ParamsE)
        /*005c*/ 	.word	0x00000000


	//----- nvinfo : EIATTR_REGCOUNT
	.align		4
.L_26:
        /*0060*/ 	.byte	0x04, 0x2f
        /*0062*/ 	.short	(.L_28 - .L_27)
	.align		4
.L_27:
        /*0064*/ 	.word	index@(_ZN7cutlass13device_kernelIN5flash19enable_sm80_to_sm89INS1_16FlashAttnFwdSm80INS1_25CollectiveMainloopFwdSm80ILi8ELi2ELb0EN4cute5tupleIJNS5_1CILi128EEENS7_ILi64EEENS7_ILi192EEEEEELi192ENS_10bfloat16_tEfNS_4arch4Sm80ELb0ELb1ELb0ELb1ELb0ELb0ELb1ELb1EEENS1_21CollectiveEpilogueFwdINS6_IJS8_SA_S9_EEENS6_IJNS7_ILi1EEESI_SI_EEESC_SE_Li256ELb1ELb1ELb1ELb0EEENS1_36VarlenDynamicPersistentTileSchedulerILi128ELi64ELi256ELi256ELb1ELb1ELb0ELb1ELb0ELb1EEEEEEEEEvNT_6ParamsE)
        /*0068*/ 	.word	0x00000004


	//----- nvinfo : EIATTR_FRAME_SIZE
	.align		4
.L_28:
        /*006c*/ 	.byte	0x04, 0x11
        /*006e*/ 	.short	(.L_30 - .L_29)
	.align		4
.L_29:
        /*0070*/ 	.word	index@(_ZN7cutlass13device_kernelIN5flash19enable_sm80_to_sm89INS1_16FlashAttnFwdSm80INS1_25CollectiveMainloopFwdSm80ILi8ELi2ELb0EN4cute5tupleIJNS5_1CILi128EEENS7_ILi64EEENS7_ILi192EEEEEELi192ENS_10bfloat16_tEfNS_4arch4Sm80ELb0ELb1ELb0ELb1ELb0ELb0ELb1ELb1EEENS1_21CollectiveEpilogueFwdINS6_IJS8_SA_S9_EEENS6_IJNS7_ILi1EEESI_SI_EEESC_SE_Li256ELb1ELb1ELb1ELb0EEENS1_36VarlenDynamicPersistentTileSchedulerILi128ELi64ELi256ELi256ELb1ELb1ELb0ELb1ELb0ELb1EEEEEEEEEvNT_6ParamsE)
        /*0074*/ 	.word	0x00000000


	//----- nvinfo : EIATTR_REGCOUNT
	.align		4
.L_30:
        /*0078*/ 	.byte	0x04, 0x2f
        /*007a*/ 	.short	(.L_32 - .L_31)
	.align		4
.L_31:
        /*007c*/ 	.word	index@(_ZN7cutlass13device_kernelIN5flash19enable_sm80_to_sm89INS1_16FlashAttnFwdSm80INS1_25CollectiveMainloopFwdSm80ILi8ELi2ELb0EN4cute5tupleIJNS5_1CILi128EEENS7_ILi64EEENS7_ILi192EEEEEELi192ENS_10bfloat16_tEfNS_4arch4Sm80ELb0ELb1ELb0ELb0ELb0ELb0ELb1ELb1EEENS1_21CollectiveEpilogueFwdINS6_IJS8_SA_S9_EEENS6_IJNS7_ILi1EEESI_SI_EEESC_SE_Li256ELb0ELb1ELb1ELb0EEENS1_19SingleTileSchedulerILb0ELb1ELb1ELi128EEEEEEEEEvNT_6ParamsE)
        /*0080*/ 	.word	0x00000004


	//----- nvinfo : EIATTR_FRAME_SIZE
	.align		4
.L_32:
        /*0084*/ 	.byte	0x04, 0x11
        /*0086*/ 	.short	(.L_34 - .L_33)
	.align		4
.L_33:
        /*0088*/ 	.word	index@(_ZN7cutlass13device_kernelIN5flash19enable_sm80_to_sm89INS1_16FlashAttnFwdSm80INS1_25CollectiveMainloopFwdSm80ILi8ELi2ELb0EN4cute5tupleIJNS5_1CILi128EEENS7_ILi64EEENS7_ILi192EEEEEELi192ENS_10bfloat16_tEfNS_4arch4Sm80ELb0ELb1ELb0ELb0ELb0ELb0ELb1ELb1EEENS1_21CollectiveEpilogueFwdINS6_IJS8_SA_S9_EEENS6_IJNS7_ILi1EEESI_SI_EEESC_SE_Li256ELb0ELb1ELb1ELb0EEENS1_19SingleTileSchedulerILb0ELb1ELb1ELi128EEEEEEEEEvNT_6ParamsE)
        /*008c*/ 	.word	0x00000000


	//----- nvinfo : EIATTR_REGCOUNT
	.align		4
.L_34:
        /*0090*/ 	.byte	0x04, 0x2f
        /*0092*/ 	.short	(.L_36 - .L_35)
	.align		4
.L_35:
        /*0094*/ 	.word	index@(_ZN7cutlass13device_kernelIN5flash19enable_sm80_to_sm89INS1_16FlashAttnFwdSm80INS1_25CollectiveMainloopFwdSm80ILi8ELi2ELb0EN4cute5tupleIJNS5_1CILi128EEENS7_ILi64EEENS7_ILi192EEEEEELi192ENS_10bfloat16_tEfNS_4arch4Sm80ELb0ELb0ELb0ELb1ELb0ELb1ELb1ELb1EEENS1_21CollectiveEpilogueFwdINS6_IJS8_SA_S9_EEENS6_IJNS7_ILi1EEESI_SI_EEESC_SE_Li256ELb1ELb1ELb1ELb0EEENS1_36VarlenDynamicPersistentTileSchedulerILi128ELi64ELi256ELi256ELb1ELb1ELb0ELb0ELb1ELb1EEEEEEEEEvNT_6ParamsE)
        /*0098*/ 	.word	0x00000004


	//----- nvinfo : EIATTR_FRAME_SIZE
	.align		4
.L_36:
        /*009c*/ 	.byte	0x04, 0x11
        /*009e*/ 	.short	(.L_38 - .L_37)
	.align		4
.L_37:
        /*00a0*/ 	.word	index@(_ZN7cutlass13device_kernelIN5flash19enable_sm80_to_sm89INS1_16FlashAttnFwdSm80INS1_25CollectiveMainloopFwdSm80ILi8ELi2ELb0EN4cute5tupleIJNS5_1CILi128EEENS7_ILi64EEENS7_ILi192EEEEEELi192ENS_10bfloat16_tEfNS_4arch4Sm80ELb0ELb0ELb0ELb1ELb0ELb1ELb1ELb1EEENS1_21CollectiveEpilogueFwdINS6_IJS8_SA_S9_EEENS6_IJNS7_ILi1EEESI_SI_EEESC_SE_Li256ELb1ELb1ELb1ELb0EEENS1_36VarlenDynamicPersistentTileSchedulerILi128ELi64ELi256ELi256ELb1ELb1ELb0ELb0ELb1ELb1EEEEEEEEEvNT_6ParamsE)
        /*00a4*/ 	.word	0x00000000


	//----- nvinfo : EIATTR_REGCOUNT
	.align		4
.L_38:
        /*00a8*/ 	.byte	0x04, 0x2f
        /*00aa*/ 	.short	(.L_40 - .L_39)
	.align		4
.L_39:
        /*00ac*/ 	.word	index@(_ZN7cutlass13device_kernelIN5flash19enable_sm80_to_sm89INS1_16FlashAttnFwdSm80INS1_25CollectiveMainloopFwdSm80ILi8ELi2ELb0EN4cute5tupleIJNS5_1CILi128EEENS7_ILi64EEENS7_ILi192EEEEEELi192ENS_10bfloat16_tEfNS_4arch4Sm80ELb0ELb0ELb0ELb1ELb0ELb0ELb1ELb1EEENS1_21CollectiveEpilogueFwdINS6_IJS8_SA_S9_EEENS6_IJNS7_ILi1EEESI_SI_EEESC_SE_Li256ELb1ELb1ELb1ELb0EEENS1_36VarlenDynamicPersistentTileSchedulerILi128ELi64ELi256ELi256ELb1ELb1ELb0ELb0ELb1ELb1EEEEEEEEEvNT_6ParamsE)
        /*00b0*/ 	.word	0x00000004


	//----- nvinfo : EIATTR_FRAME_SIZE
	.align		4
.L_40:
        /*00b4*/ 	.byte	0x04, 0x11
        /*00b6*/ 	.short	(.L_42 - .L_41)
	.align		4
.L_41:
        /*00b8*/ 	.word	index@(_ZN7cutlass13device_kernelIN5flash19enable_sm80_to_sm89INS1_16FlashAttnFwdSm80INS1_25CollectiveMainloopFwdSm80ILi8ELi2ELb0EN4cute5tupleIJNS5_1CILi128EEENS7_ILi64EEENS7_ILi192EEEEEELi192ENS_10bfloat16_tEfNS_4arch4Sm80ELb0ELb0ELb0ELb1ELb0ELb0ELb1ELb1EEENS1_21CollectiveEpilogueFwdINS6_IJS8_SA_S9_EEENS6_IJNS7_ILi1EEESI_SI_EEESC_SE_Li256ELb1ELb1ELb1ELb0EEENS1_36VarlenDynamicPersistentTileSchedulerILi128ELi64ELi256ELi256ELb1ELb1ELb0ELb0ELb1ELb1EEEEEEEEEvNT_6ParamsE)
        /*00bc*/ 	.word	0x00000000


	//----- nvinfo : EIATTR_REGCOUNT
	.align		4
.L_42:
        /*00c0*/ 	.byte	0x04, 0x2f
        /*00c2*/ 	.short	(.L_44 - .L_43)
	.align		4
.L_43:
        /*00c4*/ 	.word	index@(_ZN7cutlass13device_kernelIN5flash19enable_sm80_to_sm89INS1_16FlashAttnFwdSm80INS1_25CollectiveMainloopFwdSm80ILi8ELi2ELb1EN4cute5tupleIJNS5_1CILi128EEENS7_ILi96EEENS7_ILi192EEEEEELi192ENS_10bfloat16_tEfNS_4arch4Sm80ELb0ELb0ELb0ELb0ELb0ELb0ELb1ELb1EEENS1_21CollectiveEpilogueFwdINS6_IJS8_SA_S9_EEENS6_IJNS7_ILi1EEESI_SI_EEESC_SE_Li256ELb0ELb1ELb1ELb0EEENS1_19SingleTileSchedulerILb0ELb1ELb1ELi128EEEEEEEEEvNT_6ParamsE)
        /*00c8*/ 	.word	0x00000004


	//----- nvinfo : EIATTR_FRAME_SIZE
	.align		4
.L_44:
        /*00cc*/ 	.byte	0x04, 0x11
        /*00ce*/ 	.short	(.L_46 - .L_45)
	.align		4
.L_45:
        /*00d0*/ 	.word	index@(_ZN7cutlass13device_kernelIN5flash19enable_sm80_to_sm89INS1_16FlashAttnFwdSm80INS1_25CollectiveMainloopFwdSm80ILi8ELi2ELb1EN4cute5tupleIJNS5_1CILi128EEENS7_ILi96EEENS7_ILi192EEEEEELi192ENS_10bfloat16_tEfNS_4arch4Sm80ELb0ELb0ELb0ELb0ELb0ELb0ELb1ELb1EEENS1_21CollectiveEpilogueFwdINS6_IJS8_SA_S9_EEENS6_IJNS7_ILi1EEESI_SI_EEESC_SE_Li256ELb0ELb1ELb1ELb0EEENS1_19SingleTileSchedulerILb0ELb1ELb1ELi128EEEEEEEEEvNT_6ParamsE)
        /*00d4*/ 	.word	0x00000000


	//----- nvinfo : EIATTR_REGCOUNT
	.align		4
.L_46:
        /*00d8*/ 	.byte	0x04, 0x2f
        /*00da*/ 	.short	(.L_48 - .L_47)
	.align		4
.L_47:
        /*00dc*/ 	.word	index@(_ZN7cutlass13device_kernelIN5flash19enable_sm80_to_sm89INS1_16FlashAttnFwdSm80INS1_25CollectiveMainloopFwdSm80ILi8ELi1ELb0EN4cute5tupleIJNS5_1CILi128EEENS7_ILi64EEENS7_ILi192EEEEEELi192ENS_10bfloat16_tEfNS_4arch4Sm80ELb1ELb0ELb0ELb1ELb0ELb1ELb1ELb1EEENS1_21CollectiveEpilogueFwdINS6_IJS8_SA_S9_EEENS6_IJNS7_ILi1EEESI_SI_EEESC_SE_Li256ELb1ELb1ELb1ELb0EEENS1_36VarlenDynamicPersistentTileSchedulerILi128ELi64ELi256ELi256ELb1ELb1ELb0ELb1ELb1ELb1EEEEEEEEEvNT_6ParamsE)
        /*00e0*/ 	.word	0x00000004


	//----- nvinfo : EIATTR_FRAME_SIZE
	.align		4
.L_48:
        /*00e4*/ 	.byte	0x04, 0x11
        /*00e6*/ 	.short	(.L_50 - .L_49)
	.align		4
.L_49:
        /*00e8*/ 	.word	index@(_ZN7cutlass13device_kernelIN5flash19enable_sm80_to_sm89INS1_16FlashAttnFwdSm80INS1_25CollectiveMainloopFwdSm80ILi8ELi1ELb0EN4cute5tupleIJNS5_1CILi128EEENS7_ILi64EEENS7_ILi192EEEEEELi192ENS_10bfloat16_tEfNS_4arch4Sm80ELb1ELb0ELb0ELb1ELb0ELb1ELb1ELb1EEENS1_21CollectiveEpilogueFwdINS6_IJS8_SA_S9_EEENS6_IJNS7_ILi1EEESI_SI_EEESC_SE_Li256ELb1ELb1ELb1ELb0EEENS1_36VarlenDynamicPersistentTileSchedulerILi128ELi64ELi256ELi256ELb1ELb1ELb0ELb1ELb1ELb1EEEEEEEEEvNT_6ParamsE)
        /*00ec*/ 	.word	0x00000000


	//----- nvinfo : EIATTR_REGCOUNT
	.align		4
.L_50:
        /*00f0*/ 	.byte	0x04, 0x2f
        /*00f2*/ 	.short	(.L_52 - .L_51)
	.align		4
.L_51:
        /*00f4*/ 	.word	index@(_ZN7cutlass13device_kernelIN5flash19enable_sm80_to_sm89INS1_16FlashAttnFwdSm80INS1_25CollectiveMainloopFwdSm80ILi8ELi1ELb0EN4cute5tupleIJNS5_1CILi128EEENS7_ILi64EEENS7_ILi192EEEEEELi192ENS_10bfloat16_tEfNS_4arch4Sm80ELb1ELb0ELb0ELb1ELb0ELb0ELb1ELb1EEENS1_21CollectiveEpilogueFwdINS6_IJS8_SA_S9_EEENS6_IJNS7_ILi1EEESI_SI_EEESC_SE_Li256ELb1ELb1ELb1ELb0EEENS1_36VarlenDynamicPersistentTileSchedulerILi128ELi64ELi256ELi256ELb1ELb1ELb0ELb1ELb1ELb1EEEEEEEEEvNT_6ParamsE)
        /*00f8*/ 	.word	0x00000004


	//----- nvinfo : EIATTR_FRAME_SIZE
	.align		4
.L_52:
        /*00fc*/ 	.byte	0x04, 0x11
        /*00fe*/ 	.short	(.L_54 - .L_53)
	.align		4
.L_53:
        /*0100*/ 	.word	index@(_ZN7cutlass13device_kernelIN5flash19enable_sm80_to_sm89INS1_16FlashAttnFwdSm80INS1_25CollectiveMainloopFwdSm80ILi8ELi1ELb0EN4cute5tupleIJNS5_1CILi128EEENS7_ILi64EEENS7_ILi192EEEEEELi192ENS_10bfloat16_tEfNS_4arch4Sm80ELb1ELb0ELb0ELb1ELb0ELb0ELb1ELb1EEENS1_21CollectiveEpilogueFwdINS6_IJS8_SA_S9_EEENS6_IJNS7_ILi1EEESI_SI_EEESC_SE_Li256ELb1ELb1ELb1ELb0EEENS1_36VarlenDynamicPersistentTileSchedulerILi128ELi64ELi256ELi256ELb1ELb1ELb0ELb1ELb1ELb1EEEEEEEEEvNT_6ParamsE)
        /*0104*/ 	.word	0x00000000


	//----- nvinfo : EIATTR_REGCOUNT
	.align		4
.L_54:
        /*0108*/ 	.byte	0x04, 0x2f
        /*010a*/ 	.short	(.L_56 - .L_55)
	.align		4
.L_55:
        /*010c*/ 	.word	index@(_ZN7cutlass13device_kernelIN5flash19enable_sm80_to_sm89INS1_16FlashAttnFwdSm80INS1_25CollectiveMainloopFwdSm80ILi8ELi1ELb1EN4cute5tupleIJNS5_1CILi128EEENS7_ILi96EEENS7_ILi192EEEEEELi192ENS_10bfloat16_tEfNS_4arch4Sm80ELb1ELb0ELb0ELb0ELb0ELb0ELb1ELb1EEENS1_21CollectiveEpilogueFwdINS6_IJS8_SA_S9_EEENS6_IJNS7_ILi1EEESI_SI_EEESC_SE_Li256ELb0ELb1ELb1ELb0EEENS1_30DynamicPersistentTileSchedulerILi256ELi256ELb1ELb1ELb0EEEEEEEEEvNT_6ParamsE)
        /*0110*/ 	.word	0x00000004


	//----- nvinfo : EIATTR_FRAME_SIZE
	.align		4
.L_56:
        /*0114*/ 	.byte	0x04, 0x11
        /*0116*/ 	.short	(.L_58 - .L_57)
	.align		4
.L_57:
        /*0118*/ 	.word	index@(_ZN7cutlass13device_kernelIN5flash19enable_sm80_to_sm89INS1_16FlashAttnFwdSm80INS1_25CollectiveMainloopFwdSm80ILi8ELi1ELb1EN4cute5tupleIJNS5_1CILi128EEENS7_ILi96EEENS7_ILi192EEEEEELi192ENS_10bfloat16_tEfNS_4arch4Sm80ELb1ELb0ELb0ELb0ELb0ELb0ELb1ELb1EEENS1_21CollectiveEpilogueFwdINS6_IJS8_SA_S9_EEENS6_IJNS7_ILi1EEESI_SI_EEESC_SE_Li256ELb0ELb1ELb1ELb0EEENS1_30DynamicPersistentTileSchedulerILi256ELi256ELb1ELb1ELb0EEEEEEEEEvNT_6ParamsE)
        /*011c*/ 	.word	0x00000000


	//----- nvinfo : EIATTR_REGCOUNT
	.align		4
.L_58:
        /*0120*/ 	.byte	0x04, 0x2f
        /*0122*/ 	.short	(.L_60 - .L_59)
	.align		4
.L_59:
        /*0124*/ 	.word	index@(_ZN7cutlass13device_kernelIN5flash19enable_sm80_to_sm89INS1_16FlashAttnFwdSm80INS1_25CollectiveMainloopFwdSm80ILi8ELi1ELb0EN4cute5tupleIJNS5_1CILi128EEENS7_ILi64EEENS7_ILi192EEEEEELi192ENS_10bfloat16_tEfNS_4arch4Sm80ELb0ELb1ELb0ELb1ELb0ELb1ELb1ELb1EEENS1_21CollectiveEpilogueFwdINS6_IJS8_SA_S9_EEENS6_IJNS7_ILi1EEESI_SI_EEESC_SE_Li256ELb1ELb1ELb1ELb0EEENS1_36VarlenDynamicPersistentTileSchedulerILi128ELi64ELi256ELi256ELb1ELb1ELb0ELb1ELb0ELb1EEEEEEEEEvNT_6ParamsE)
        /*0128*/ 	.word	0x00000004


	//----- nvinfo : EIATTR_FRAME_SIZE
	.align		4
.L_60:
        /*012c*/ 	.byte	0x04, 0x11
        /*012e*/ 	.short	(.L_62 - .L_61)
	.align		4
.L_61:
        /*0130*/ 	.word	index@(_ZN7cutlass13device_kernelIN5flash19enable_sm80_to_sm89INS1_16FlashAttnFwdSm80INS1_25CollectiveMainloopFwdSm80ILi8ELi1ELb0EN4cute5tupleIJNS5_1CILi128EEENS7_ILi64EEENS7_ILi192EEEEEELi192ENS_10bfloat16_tEfNS_4arch4Sm80ELb0ELb1ELb0ELb1ELb0ELb1ELb1ELb1EEENS1_21CollectiveEpilogueFwdINS6_IJS8_SA_S9_EEENS6_IJNS7_ILi1EEESI_SI_EEESC_SE_Li256ELb1ELb1ELb1ELb0EEENS1_36VarlenDynamicPersistentTileSchedulerILi128ELi64ELi256ELi256ELb1ELb1ELb0ELb1ELb0ELb1EEEEEEEEEvNT_6ParamsE)
        /*0134*/ 	.word	0x00000000


	//----- nvinfo : EIATTR_REGCOUNT
	.align		4
.L_62:
        /*0138*/ 	.byte	0x04, 0x2f
        /*013a*/ 	.short	(.L_64 - .L_63)
	.align		4
.L_63:
        /*013c*/ 	.word	index@(_ZN7cutlass13device_kernelIN5flash19enable_sm80_to_sm89INS1_16FlashAttnFwdSm80INS1_25CollectiveMainloopFwdSm80ILi8ELi1ELb0EN4cute5tupleIJNS5_1CILi128EEENS7_ILi64EEENS7_ILi192EEEEEELi192ENS_10bfloat16_tEfNS_4arch4Sm80ELb0ELb1ELb0ELb1ELb0ELb0ELb1ELb1EEENS1_21CollectiveEpilogueFwdINS6_IJS8_SA_S9_EEENS6_IJNS7_ILi1EEESI_SI_EEESC_SE_Li256ELb1ELb1ELb1ELb0EEENS1_36VarlenDynamicPersistentTileSchedulerILi128ELi64ELi256ELi256ELb1ELb1ELb0ELb1ELb0ELb1EEEEEEEEEvNT_6ParamsE)
        /*0140*/ 	.word	0x00000004


	//----- nvinfo : EIATTR_FRAME_SIZE
	.align		4
.L_64:
        /*0144*/ 	.byte	0x04, 0x11
        /*0146*/ 	.short	(.L_66 - .L_65)
	.align		4
.L_65:
        /*0148*/ 	.word	index@(_ZN7cutlass13device_kernelIN5flash19enable_sm80_to_sm89INS1_16FlashAttnFwdSm80INS1_25CollectiveMainloopFwdSm80ILi8ELi1ELb0EN4cute5tupleIJNS5_1CILi128EEENS7_ILi64EEENS7_ILi192EEEEEELi192ENS_10bfloat16_tEfNS_4arch4Sm80ELb0ELb1ELb0ELb1ELb0ELb0ELb1ELb1EEENS1_21CollectiveEpilogueFwdINS6_IJS8_SA_S9_EEENS6_IJNS7_ILi1EEESI_SI_EEESC_SE_Li256ELb1ELb1ELb1ELb0EEENS1_36VarlenDynamicPersistentTileSchedulerILi128ELi64ELi256ELi256ELb1ELb1ELb0ELb1ELb0ELb1EEEEEEEEEvNT_6ParamsE)
        /*014c*/ 	.word	0x00000000


	//----- nvinfo : EIATTR_REGCOUNT
	.align		4
.L_66:
        /*0150*/ 	.byte	0x04, 0x2f
        /*0152*/ 	.short	(.L_68 - .L_67)
	.align		4
.L_67:
        /*0154*/ 	.word	index@(_ZN7cutlass13device_kernelIN5flash19enable_sm80_to_sm89INS1_16FlashAttnFwdSm80INS1_25CollectiveMainloopFwdSm80ILi8ELi1ELb0EN4cute5tupleIJNS5_1CILi128EEENS7_ILi64EEENS7_ILi192EEEEEELi192ENS_10bfloat16_tEfNS_4arch4Sm80ELb0ELb1ELb0ELb0ELb0ELb0ELb1ELb1EEENS1_21CollectiveEpilogueFwdINS6_IJS8_SA_S9_EEENS6_IJNS7_ILi1EEESI_SI_EEESC_SE_Li256ELb0ELb1ELb1ELb0EEENS1_19SingleTileSchedulerILb0ELb1ELb1ELi128EEEEEEEEEvNT_6ParamsE)
        /*0158*/ 	.word	0x00000004


	//----- nvinfo : EIATTR_FRAME_SIZE
	.align		4
.L_68:
        /*015c*/ 	.byte	0x04, 0x11
        /*015e*/ 	.short	(.L_70 - .L_69)
	.align		4
.L_69:
        /*0160*/ 	.word	index@(_ZN7cutlass13device_kernelIN5flash19enable_sm80_to_sm89INS1_16FlashAttnFwdSm80INS1_25CollectiveMainloopFwdSm80ILi8ELi1ELb0EN4cute5tupleIJNS5_1CILi128EEENS7_ILi64EEENS7_ILi192EEEEEELi192ENS_10bfloat16_tEfNS_4arch4Sm80ELb0ELb1ELb0ELb0ELb0ELb0ELb1ELb1EEENS1_21CollectiveEpilogueFwdINS6_IJS8_SA_S9_EEENS6_IJNS7_ILi1EEESI_SI_EEESC_SE_Li256ELb0ELb1ELb1ELb0EEENS1_19SingleTileSchedulerILb0ELb1ELb1ELi128EEEEEEEEEvNT_6ParamsE)
        /*0164*/ 	.word	0x00000000


	//----- nvinfo : EIATTR_REGCOUNT
	.align		4
.L_70:
        /*0168*/ 	.byte	0x04, 0x2f
        /*016a*/ 	.short	(.L_72 - .L_71)
	.align		4
.L_71:
        /*016c*/ 	.word	index@(_ZN7cutlass13device_kernelIN5flash19enable_sm80_to_sm89INS1_16FlashAttnFwdSm80INS1_25CollectiveMainloopFwdSm80ILi8ELi1ELb0EN4cute5tupleIJNS5_1CILi128EEENS7_ILi64EEENS7_ILi192EEEEEELi192ENS_10bfloat16_tEfNS_4arch4Sm80ELb0ELb0ELb0ELb1ELb0ELb1ELb1ELb1EEENS1_21CollectiveEpilogueFwdINS6_IJS8_SA_S9_EEENS6_IJNS7_ILi1EEESI_SI_EEESC_SE_Li256ELb1ELb1ELb1ELb0EEENS1_36VarlenDynamicPersistentTileSchedulerILi128ELi64ELi256ELi256ELb1ELb1ELb0ELb0ELb1ELb1EEEEEEEEEvNT_6ParamsE)
        /*0170*/ 	.word	0x00000004


	//----- nvinfo : EIATTR_FRAME_SIZE
	.align		4
.L_72:
        /*0174*/ 	.byte	0x04, 0x11
        /*0176*/ 	.short	(.L_74 - .L_73)
	.align		4
.L_73:
        /*0178*/ 	.word	index@(_ZN7cutlass13device_kernelIN5flash19enable_sm80_to_sm89INS1_16FlashAttnFwdSm80INS1_25CollectiveMainloopFwdSm80ILi8ELi1ELb0EN4cute5tupleIJNS5_1CILi128EEENS7_ILi64EEENS7_ILi192EEEEEELi192ENS_10bfloat16_tEfNS_4arch4Sm80ELb0ELb0ELb0ELb1ELb0ELb1ELb1ELb1EEENS1_21CollectiveEpilogueFwdINS6_IJS8_SA_S9_EEENS6_IJNS7_ILi1EEESI_SI_EEESC_SE_Li256ELb1ELb1ELb1ELb0EEENS1_36VarlenDynamicPersistentTileSchedulerILi128ELi64ELi256ELi256ELb1ELb1ELb0ELb0ELb1ELb1EEEEEEEEEvNT_6ParamsE)
        /*017c*/ 	.word	0x00000000


	//----- nvinfo : EIATTR_REGCOUNT
	.align		4
.L_74:
        /*0180*/ 	.byte	0x04, 0x2f
        /*0182*/ 	.short	(.L_76 - .L_75)
	.align		4
.L_75:
        /*0184*/ 	.word	index@(_ZN7cutlass13device_kernelIN5flash19enable_sm80_to_sm89INS1_16FlashAttnFwdSm80INS1_25CollectiveMainloopFwdSm80ILi8ELi1ELb0EN4cute5tupleIJNS5_1CILi128EEENS7_ILi64EEENS7_ILi192EEEEEELi192ENS_10bfloat16_tEfNS_4arch4Sm80ELb0ELb0ELb0ELb1ELb0ELb0ELb1ELb1EEENS1_21CollectiveEpilogueFwdINS6_IJS8_SA_S9_EEENS6_IJNS7_ILi1EEESI_SI_EEESC_SE_Li256ELb1ELb1ELb1ELb0EEENS1_36VarlenDynamicPersistentTileSchedulerILi128ELi64ELi256ELi256ELb1ELb1ELb0ELb0ELb1ELb1EEEEEEEEEvNT_6ParamsE)
        /*0188*/ 	.word	0x00000004


	//----- nvinfo : EIATTR_FRAME_SIZE
	.align		4
.L_76:
        /*018c*/ 	.byte	0x04, 0x11
        /*018e*/ 	.short	(.L_78 - .L_77)
	.align		4
.L_77:
        /*0190*/ 	.word	index@(_ZN7cutlass13device_kernelIN5flash19enable_sm80_to_sm89INS1_16FlashAttnFwdSm80INS1_25CollectiveMainloopFwdSm80ILi8ELi1ELb0EN4cute5tupleIJNS5_1CILi128EEENS7_ILi64EEENS7_ILi192EEEEEELi192ENS_10bfloat16_tEfNS_4arch4Sm80ELb0ELb0ELb0ELb1ELb0ELb0ELb1ELb1EEENS1_21CollectiveEpilogueFwdINS6_IJS8_SA_S9_EEENS6_IJNS7_ILi1EEESI_SI_EEESC_SE_Li256ELb1ELb1ELb1ELb0EEENS1_36VarlenDynamicPersistentTileSchedulerILi128ELi64ELi256ELi256ELb1ELb1ELb0ELb0ELb1ELb1EEEEEEEEEvNT_6ParamsE)
        /*0194*/ 	.word	0x00000000


	//----- nvinfo : EIATTR_REGCOUNT
	.align		4
.L_78:
        /*0198*/ 	.byte	0x04, 0x2f
        /*019a*/ 	.short	(.L_80 - .L_79)
	.align		4
.L_79:
        /*019c*/ 	.word	index@(_ZN7cutlass13device_kernelIN5flash19enable_sm80_to_sm89INS1_16FlashAttnFwdSm80INS1_25CollectiveMainloopFwdSm80ILi8ELi1ELb1EN4cute5tupleIJNS5_1CILi128EEENS7_ILi96EEENS7_ILi192EEEEEELi192ENS_10bfloat16_tEfNS_4arch4Sm80ELb0ELb0ELb0ELb0ELb0ELb0ELb1ELb1EEENS1_21CollectiveEpilogueFwdINS6_IJS8_SA_S9_EEENS6_IJNS7_ILi1EEESI_SI_EEESC_SE_Li256ELb0ELb1ELb1ELb0EEENS1_19SingleTileSchedulerILb0ELb1ELb1ELi128EEEEEEEEEvNT_6ParamsE)
        /*01a0*/ 	.word	0x00000004


	//----- nvinfo : EIATTR_FRAME_SIZE
	.align		4
.L_80:
        /*01a4*/ 	.byte	0x04, 0x11
        /*01a6*/ 	.short	(.L_82 - .L_81)
	.align		4
.L_81:
        /*01a8*/ 	.word	index@(_ZN7cutlass13device_kernelIN5flash19enable_sm80_to_sm89INS1_16FlashAttnFwdSm80INS1_25CollectiveMainloopFwdSm80ILi8ELi1ELb1EN4cute5tupleIJNS5_1CILi128EEENS7_ILi96EEENS7_ILi192EEEEEELi192ENS_10bfloat16_tEfNS_4arch4Sm80ELb0ELb0ELb0ELb0ELb0ELb0ELb1ELb1EEENS1_21CollectiveEpilogueFwdINS6_IJS8_SA_S9_EEENS6_IJNS7_ILi1EEESI_SI_EEESC_SE_Li256ELb0ELb1ELb1ELb0EEENS1_19SingleTileSchedulerILb0ELb1ELb1ELi128EEEEEEEEEvNT_6ParamsE)
        /*01ac*/ 	.word	0x00000000


	//----- nvinfo : EIATTR_MIN_STACK_SIZE
	.align		4
.L_82:
        /*01b0*/ 	.byte	0x04, 0x12
        /*01b2*/ 	.short	(.L_84 - .L_83)
	.align		4
.L_83:
        /*01b4*/ 	.word	index@(_ZN7cutlass13device_kernelIN5flash19enable_sm80_to_sm89INS1_16FlashAttnFwdSm80INS1_25CollectiveMainloopFwdSm80ILi8ELi1ELb1EN4cute5tupleIJNS5_1CILi128EEENS7_ILi96EEENS7_ILi192EEEEEELi192ENS_10bfloat16_tEfNS_4arch4Sm80ELb0ELb0ELb0ELb0ELb0ELb0ELb1ELb1EEENS1_21CollectiveEpilogueFwdINS6_IJS8_SA_S9_EEENS6_IJNS7_ILi1EEESI_SI_EEESC_SE_Li256ELb0ELb1ELb1ELb0EEENS1_19SingleTileSchedulerILb0ELb1ELb1ELi128EEEEEEEEEvNT_6ParamsE)
        /*01b8*/ 	.word	0x00000000


	//----- nvinfo : EIATTR_MIN_STACK_SIZE
	.align		4
.L_84:
        /*01bc*/ 	.byte	0x04, 0x12
        /*01be*/ 	.short	(.L_86 - .L_85)
	.align		4
.L_85:
        /*01c0*/ 	.word	index@(_ZN7cutlass13device_kernelIN5flash19enable_sm80_to_sm89INS1_16FlashAttnFwdSm80INS1_25CollectiveMainloopFwdSm80ILi8ELi1ELb0EN4cute5tupleIJNS5_1CILi128EEENS7_ILi64EEENS7_ILi192EEEEEELi192ENS_10bfloat16_tEfNS_4arch4Sm80ELb0ELb0ELb0ELb1ELb0ELb0ELb1ELb1EEENS1_21CollectiveEpilogueFwdINS6_IJS8_SA_S9_EEENS6_IJNS7_ILi1EEESI_SI_EEESC_SE_Li256ELb1ELb1ELb1ELb0EEENS1_36VarlenDynamicPersistentTileSchedulerILi128ELi64ELi256ELi256ELb1ELb1ELb0ELb0ELb1ELb1EEEEEEEEEvNT_6ParamsE)
        /*01c4*/ 	.word	0x00000000


	//----- nvinfo : EIATTR_MIN_STACK_SIZE
	.align		4
.L_86:
        /*01c8*/ 	.byte	0x04, 0x12
        /*01ca*/ 	.short	(.L_88 - .L_87)
	.align		4
.L_87:
        /*01cc*/ 	.word	index@(_ZN7cutlass13device_kernelIN5flash19enable_sm80_to_sm89INS1_16FlashAttnFwdSm80INS1_25CollectiveMainloopFwdSm80ILi8ELi1ELb0EN4cute5tupleIJNS5_1CILi128EEENS7_ILi64EEENS7_ILi192EEEEEELi192ENS_10bfloat16_tEfNS_4arch4Sm80ELb0ELb0ELb0ELb1ELb0ELb1ELb1ELb1EEENS1_21CollectiveEpilogueFwdINS6_IJS8_SA_S9_EEENS6_IJNS7_ILi1EEESI_SI_EEESC_SE_Li256ELb1ELb1ELb1ELb0EEENS1_36VarlenDynamicPersistentTileSchedulerILi128ELi64ELi256ELi256ELb1ELb1ELb0ELb0ELb1ELb1EEEEEEEEEvNT_6ParamsE)
        /*01d0*/ 	.word	0x00000000


	//----- nvinfo : EIATTR_MIN_STACK_SIZE
	.align		4
.L_88:
        /*01d4*/ 	.byte	0x04, 0x12
        /*01d6*/ 	.short	(.L_90 - .L_89)
	.align		4
.L_89:
        /*01d8*/ 	.word	index@(_ZN7cutlass13device_kernelIN5flash19enable_sm80_to_sm89INS1_16FlashAttnFwdSm80INS1_25CollectiveMainloopFwdSm80ILi8ELi1ELb0EN4cute5tupleIJNS5_1CILi128EEENS7_ILi64EEENS7_ILi192EEEEEELi192ENS_10bfloat16_tEfNS_4arch4Sm80ELb0ELb1ELb0ELb0ELb0ELb0ELb1ELb1EEENS1_21CollectiveEpilogueFwdINS6_IJS8_SA_S9_EEENS6_IJNS7_ILi1EEESI_SI_EEESC_SE_Li256ELb0ELb1ELb1ELb0EEENS1_19SingleTileSchedulerILb0ELb1ELb1ELi128EEEEEEEEEvNT_6ParamsE)
        /*01dc*/ 	.word	0x00000000


	//----- nvinfo : EIATTR_MIN_STACK_SIZE
	.align		4
.L_90:
        /*01e0*/ 	.byte	0x04, 0x12
        /*01e2*/ 	.short	(.L_92 - .L_91)
	.align		4
.L_91:
        /*01e4*/ 	.word	index@(_ZN7cutlass13device_kernelIN5flash19enable_sm80_to_sm89INS1_16FlashAttnFwdSm80INS1_25CollectiveMainloopFwdSm80ILi8ELi1ELb0EN4cute5tupleIJNS5_1CILi128EEENS7_ILi64EEENS7_ILi192EEEEEELi192ENS_10bfloat16_tEfNS_4arch4Sm80ELb0ELb1ELb0ELb1ELb0ELb0ELb1ELb1EEENS1_21CollectiveEpilogueFwdINS6_IJS8_SA_S9_EEENS6_IJNS7_ILi1EEESI_SI_EEESC_SE_Li256ELb1ELb1ELb1ELb0EEENS1_36VarlenDynamicPersistentTileSchedulerILi128ELi64ELi256ELi256ELb1ELb1ELb0ELb1ELb0ELb1EEEEEEEEEvNT_6ParamsE)
        /*01e8*/ 	.word	0x00000000


	//----- nvinfo : EIATTR_MIN_STACK_SIZE
	.align		4
.L_92:
        /*01ec*/ 	.byte	0x04, 0x12
        /*01ee*/ 	.short	(.L_94 - .L_93)
	.align		4
.L_93:
        /*01f0*/ 	.word	index@(_ZN7cutlass13device_kernelIN5flash19enable_sm80_to_sm89INS1_16FlashAttnFwdSm80INS1_25CollectiveMainloopFwdSm80ILi8ELi1ELb0EN4cute5tupleIJNS5_1CILi128EEENS7_ILi64EEENS7_ILi192EEEEEELi192ENS_10bfloat16_tEfNS_4arch4Sm80ELb0ELb1ELb0ELb1ELb0ELb1ELb1ELb1EEENS1_21CollectiveEpilogueFwdINS6_IJS8_SA_S9_EEENS6_IJNS7_ILi1EEESI_SI_EEESC_SE_Li256ELb1ELb1ELb1ELb0EEENS1_36VarlenDynamicPersistentTileSchedulerILi128ELi64ELi256ELi256ELb1ELb1ELb0ELb1ELb0ELb1EEEEEEEEEvNT_6ParamsE)
        /*01f4*/ 	.word	0x00000000


	//----- nvinfo : EIATTR_MIN_STACK_SIZE
	.align		4
.L_94:
        /*01f8*/ 	.byte	0x04, 0x12
        /*01fa*/ 	.short	(.L_96 - .L_95)
	.align		4
.L_95:
        /*01fc*/ 	.word	index@(_ZN7cutlass13device_kernelIN5flash19enable_sm80_to_sm89INS1_16FlashAttnFwdSm80INS1_25CollectiveMainloopFwdSm80ILi8ELi1ELb1EN4cute5tupleIJNS5_1CILi128EEENS7_ILi96EEENS7_ILi192EEEEEELi192ENS_10bfloat16_tEfNS_4arch4Sm80ELb1ELb0ELb0ELb0ELb0ELb0ELb1ELb1EEENS1_21CollectiveEpilogueFwdINS6_IJS8_SA_S9_EEENS6_IJNS7_ILi1EEESI_SI_EEESC_SE_Li256ELb0ELb1ELb1ELb0EEENS1_30DynamicPersistentTileSchedulerILi256ELi256ELb1ELb1ELb0EEEEEEEEEvNT_6ParamsE)
        /*0200*/ 	.word	0x00000000


	//----- nvinfo : EIATTR_MIN_STACK_SIZE
	.align		4
.L_96:
        /*0204*/ 	.byte	0x04, 0x12
        /*0206*/ 	.short	(.L_98 - .L_97)
	.align		4
.L_97:
        /*0208*/ 	.word	index@(_ZN7cutlass13device_kernelIN5flash19enable_sm80_to_sm89INS1_16FlashAttnFwdSm80INS1_25CollectiveMainloopFwdSm80ILi8ELi1ELb0EN4cute5tupleIJNS5_1CILi128EEENS7_ILi64EEENS7_ILi192EEEEEELi192ENS_10bfloat16_tEfNS_4arch4Sm80ELb1ELb0ELb0ELb1ELb0ELb0ELb1ELb1EEENS1_21CollectiveEpilogueFwdINS6_IJS8_SA_S9_EEENS6_IJNS7_ILi1EEESI_SI_EEESC_SE_Li256ELb1ELb1ELb1ELb0EEENS1_36VarlenDynamicPersistentTileSchedulerILi128ELi64ELi256ELi256ELb1ELb1ELb0ELb1ELb1ELb1EEEEEEEEEvNT_6ParamsE)
        /*020c*/ 	.word	0x00000000


	//----- nvinfo : EIATTR_MIN_STACK_SIZE
	.align		4
.L_98:
        /*0210*/ 	.byte	0x04, 0x12
        /*0212*/ 	.short	(.L_100 - .L_99)
	.align		4
.L_99:
        /*0214*/ 	.word	index@(_ZN7cutlass13device_kernelIN5flash19enable_sm80_to_sm89INS1_16FlashAttnFwdSm80INS1_25CollectiveMainloopFwdSm80ILi8ELi1ELb0EN4cute5tupleIJNS5_1CILi128EEENS7_ILi64EEENS7_ILi192EEEEEELi192ENS_10bfloat16_tEfNS_4arch4Sm80ELb1ELb0ELb0ELb1ELb0ELb1ELb1ELb1EEENS1_21CollectiveEpilogueFwdINS6_IJS8_SA_S9_EEENS6_IJNS7_ILi1EEESI_SI_EEESC_SE_Li256ELb1ELb1ELb1ELb0EEENS1_36VarlenDynamicPersistentTileSchedulerILi128ELi64ELi256ELi256ELb1ELb1ELb0ELb1ELb1ELb1EEEEEEEEEvNT_6ParamsE)
        /*0218*/ 	.word	0x00000000


	//----- nvinfo : EIATTR_MIN_STACK_SIZE
	.align		4
.L_100:
        /*021c*/ 	.byte	0x04, 0x12
        /*021e*/ 	.short	(.L_102 - .L_101)
	.align		4
.L_101:
        /*0220*/ 	.word	index@(_ZN7cutlass13device_kernelIN5flash19enable_sm80_to_sm89INS1_16FlashAttnFwdSm80INS1_25CollectiveMainloopFwdSm80ILi8ELi2ELb1EN4cute5tupleIJNS5_1CILi128EEENS7_ILi96EEENS7_ILi192EEEEEELi192ENS_10bfloat16_tEfNS_4arch4Sm80ELb0ELb0ELb0ELb0ELb0ELb0ELb1ELb1EEENS1_21CollectiveEpilogueFwdINS6_IJS8_SA_S9_EEENS6_IJNS7_ILi1EEESI_SI_EEESC_SE_Li256ELb0ELb1ELb1ELb0EEENS1_19SingleTileSchedulerILb0ELb1ELb1ELi128EEEEEEEEEvNT_6ParamsE)
        /*0224*/ 	.word	0x00000000


	//----- nvinfo : EIATTR_MIN_STACK_SIZE
	.align		4
.L_102:
        /*0228*/ 	.byte	0x04, 0x12
        /*022a*/ 	.short	(.L_104 - .L_103)
	.align		4
.L_103:
        /*022c*/ 	.word	index@(_ZN7cutlass13device_kernelIN5flash19enable_sm80_to_sm89INS1_16FlashAttnFwdSm80INS1_25CollectiveMainloopFwdSm80ILi8ELi2ELb0EN4cute5tupleIJNS5_1CILi128EEENS7_ILi64EEENS7_ILi192EEEEEELi192ENS_10bfloat16_tEfNS_4arch4Sm80ELb0ELb0ELb0ELb1ELb0ELb0ELb1ELb1EEENS1_21CollectiveEpilogueFwdINS6_IJS8_SA_S9_EEENS6_IJNS7_ILi1EEESI_SI_EEESC_SE_Li256ELb1ELb1ELb1ELb0EEENS1_36VarlenDynamicPersistentTileSchedulerILi128ELi64ELi256ELi256ELb1ELb1ELb0ELb0ELb1ELb1EEEEEEEEEvNT_6ParamsE)
        /*0230*/ 	.word	0x00000000


	//----- nvinfo : EIATTR_MIN_STACK_SIZE
	.align		4
.L_104:
        /*0234*/ 	.byte	0x04, 0x12
        /*0236*/ 	.short	(.L_106 - .L_105)
	.align		4
.L_105:
        /*0238*/ 	.word	index@(_ZN7cutlass13device_kernelIN5flash19enable_sm80_to_sm89INS1_16FlashAttnFwdSm80INS1_25CollectiveMainloopFwdSm80ILi8ELi2ELb0EN4cute5tupleIJNS5_1CILi128EEENS7_ILi64EEENS7_ILi192EEEEEELi192ENS_10bfloat16_tEfNS_4arch4Sm80ELb0ELb0ELb0ELb1ELb0ELb1ELb1ELb1EEENS1_21CollectiveEpilogueFwdINS6_IJS8_SA_S9_EEENS6_IJNS7_ILi1EEESI_SI_EEESC_SE_Li256ELb1ELb1ELb1ELb0EEENS1_36VarlenDynamicPersistentTileSchedulerILi128ELi64ELi256ELi256ELb1ELb1ELb0ELb0ELb1ELb1EEEEEEEEEvNT_6ParamsE)
        /*023c*/ 	.word	0x00000000


	//----- nvinfo : EIATTR_MIN_STACK_SIZE
	.align		4
.L_106:
        /*0240*/ 	.byte	0x04, 0x12
        /*0242*/ 	.short	(.L_108 - .L_107)
	.align		4
.L_107:
        /*0244*/ 	.word	index@(_ZN7cutlass13device_kernelIN5flash19enable_sm80_to_sm89INS1_16FlashAttnFwdSm80INS1_25CollectiveMainloopFwdSm80ILi8ELi2ELb0EN4cute5tupleIJNS5_1CILi128EEENS7_ILi64EEENS7_ILi192EEEEEELi192ENS_10bfloat16_tEfNS_4arch4Sm80ELb0ELb1ELb0ELb0ELb0ELb0ELb1ELb1EEENS1_21CollectiveEpilogueFwdINS6_IJS8_SA_S9_EEENS6_IJNS7_ILi1EEESI_SI_EEESC_SE_Li256ELb0ELb1ELb1ELb0EEENS1_19SingleTileSchedulerILb0ELb1ELb1ELi128EEEEEEEEEvNT_6ParamsE)
        /*0248*/ 	.word	0x00000000


	//----- nvinfo : EIATTR_MIN_STACK_SIZE
	.align		4
.L_108:
        /*024c*/ 	.byte	0x04, 0x12
        /*024e*/ 	.short	(.L_110 - .L_109)
	.align		4
.L_109:
        /*0250*/ 	.word	index@(_ZN7cutlass13device_kernelIN5flash19enable_sm80_to_sm89INS1_16FlashAttnFwdSm80INS1_25CollectiveMainloopFwdSm80ILi8ELi2ELb0EN4cute5tupleIJNS5_1CILi128EEENS7_ILi64EEENS7_ILi192EEEEEELi192ENS_10bfloat16_tEfNS_4arch4Sm80ELb0ELb1ELb0ELb1ELb0ELb0ELb1ELb1EEENS1_21CollectiveEpilogueFwdINS6_IJS8_SA_S9_EEENS6_IJNS7_ILi1EEESI_SI_EEESC_SE_Li256ELb1ELb1ELb1ELb0EEENS1_36VarlenDynamicPersistentTileSchedulerILi128ELi64ELi256ELi256ELb1ELb1ELb0ELb1ELb0ELb1EEEEEEEEEvNT_6ParamsE)
        /*0254*/ 	.word	0x00000000


	//----- nvinfo : EIATTR_MIN_STACK_SIZE
	.align		4
.L_110:
        /*0258*/ 	.byte	0x04, 0x12
        /*025a*/ 	.short	(.L_112 - .L_111)
	.align		4
.L_111:
        /*025c*/ 	.word	index@(_ZN7cutlass13device_kernelIN5flash19enable_sm80_to_sm89INS1_16FlashAttnFwdSm80INS1_25CollectiveMainloopFwdSm80ILi8ELi2ELb0EN4cute5tupleIJNS5_1CILi128EEENS7_ILi64EEENS7_ILi192EEEEEELi192ENS_10bfloat16_tEfNS_4arch4Sm80ELb0ELb1ELb0ELb1ELb0ELb1ELb1ELb1EEENS1_21CollectiveEpilogueFwdINS6_IJS8_SA_S9_EEENS6_IJNS7_ILi1EEESI_SI_EEESC_SE_Li256ELb1ELb1ELb1ELb0EEENS1_36VarlenDynamicPersistentTileSchedulerILi128ELi64ELi256ELi256ELb1ELb1ELb0ELb1ELb0ELb1EEEEEEEEEvNT_6ParamsE)
        /*0260*/ 	.word	0x00000000


	//----- nvinfo : EIATTR_MIN_STACK_SIZE
	.align		4
.L_112:
        /*0264*/ 	.byte	0x04, 0x12
        /*0266*/ 	.short	(.L_114 - .L_113)
	.align		4
.L_113:
        /*0268*/ 	.word	index@(_ZN7cutlass13device_kernelIN5flash19enable_sm80_to_sm89INS1_16FlashAttnFwdSm80INS1_25CollectiveMainloopFwdSm80ILi8ELi2ELb1EN4cute5tupleIJNS5_1CILi128EEENS7_ILi96EEENS7_ILi192EEEEEELi192ENS_10bfloat16_tEfNS_4arch4Sm80ELb1ELb0ELb0ELb0ELb0ELb0ELb1ELb1EEENS1_21CollectiveEpilogueFwdINS6_IJS8_SA_S9_EEENS6_IJNS7_ILi1EEESI_SI_EEESC_SE_Li256ELb0ELb1ELb1ELb0EEENS1_30DynamicPersistentTileSchedulerILi256ELi256ELb1ELb1ELb0EEEEEEEEEvNT_6ParamsE)
        /*026c*/ 	.word	0x00000000


	//----- nvinfo : EIATTR_MIN_STACK_SIZE
	.align		4
.L_114:
        /*0270*/ 	.byte	0x04, 0x12
        /*0272*/ 	.short	(.L_116 - .L_115)
	.align		4
.L_115:
        /*0274*/ 	.word	index@(_ZN7cutlass13device_kernelIN5flash19enable_sm80_to_sm89INS1_16FlashAttnFwdSm80INS1_25CollectiveMainloopFwdSm80ILi8ELi2ELb0EN4cute5tupleIJNS5_1CILi128EEENS7_ILi64EEENS7_ILi192EEEEEELi192ENS_10bfloat16_tEfNS_4arch4Sm80ELb1ELb0ELb0ELb1ELb0ELb0ELb1ELb1EEENS1_21CollectiveEpilogueFwdINS6_IJS8_SA_S9_EEENS6_IJNS7_ILi1EEESI_SI_EEESC_SE_Li256ELb1ELb1ELb1ELb0EEENS1_36VarlenDynamicPersistentTileSchedulerILi128ELi64ELi256ELi256ELb1ELb1ELb0ELb1ELb1ELb1EEEEEEEEEvNT_6ParamsE)
        /*0278*/ 	.word	0x00000000


	//----- nvinfo : EIATTR_MIN_STACK_SIZE
	.align		4
.L_116:
        /*027c*/ 	.byte	0x04, 0x12
        /*027e*/ 	.short	(.L_118 - .L_117)
	.align		4
.L_117:
        /*0280*/ 	.word	index@(_ZN7cutlass13device_kernelIN5flash19enable_sm80_to_sm89INS1_16FlashAttnFwdSm80INS1_25CollectiveMainloopFwdSm80ILi8ELi2ELb0EN4cute5tupleIJNS5_1CILi128EEENS7_ILi64EEENS7_ILi192EEEEEELi192ENS_10bfloat16_tEfNS_4arch4Sm80ELb1ELb0ELb0ELb1ELb0ELb1ELb1ELb1EEENS1_21CollectiveEpilogueFwdINS6_IJS8_SA_S9_EEENS6_IJNS7_ILi1EEESI_SI_EEESC_SE_Li256ELb1ELb1ELb1ELb0EEENS1_36VarlenDynamicPersistentTileSchedulerILi128ELi64ELi256ELi256ELb1ELb1ELb0ELb1ELb1ELb1EEEEEEEEEvNT_6ParamsE)
        /*0284*/ 	.word	0x00000000
.L_118:


//--------------------- .nv.compat                --------------------------
	.section	.nv.compat,"",@"SHT_CUDA_COMPAT_INFO"
	.align	4
        /*0000*/ 	.byte	0x02, 0x09, 0x01, 0x00, 0x02, 0x02, 0x01, 0x00, 0x02, 0x05, 0x05, 0x00, 0x03, 0x07, 0x01, 0x01
        /*0010*/ 	.byte	0x02, 0x03, 0x00, 0x00, 0x02, 0x06, 0x01, 0x00, 0x04, 0x0b, 0x08, 0x00, 0x09, 0x00, 0x00, 0x00
        /*0020*/ 	.byte	0x00, 0x00, 0x00, 0x00


//--------------------- .nv.info._ZN7cutlass13device_kernelIN5flash19enable_sm80_to_sm89INS1_16FlashAttnFwdSm80INS1_25CollectiveMainloopFwdSm80ILi8ELi1ELb1EN4cute5tupleIJNS5_1CILi128EEENS7_ILi96EEENS7_ILi192EEEEEELi192ENS_10bfloat16_tEfNS_4arch4Sm80ELb0ELb0ELb0ELb0ELb0ELb0ELb1ELb1EEENS1_21CollectiveEpilogueFwdINS6_IJS8_SA_S9_EEENS6_IJNS7_ILi1EEESI_SI_EEESC_SE_Li256ELb0ELb1ELb1ELb0EEENS1_19SingleTileSchedulerILb0ELb1ELb1ELi128EEEEEEEEEvNT_6ParamsE --------------------------
	.section	.nv.info._ZN7cutlass13device_kernelIN5flash19enable_sm80_to_sm89INS1_16FlashAttnFwdSm80INS1_25CollectiveMainloopFwdSm80ILi8ELi1ELb1EN4cute5tupleIJNS5_1CILi128EEENS7_ILi96EEENS7_ILi192EEEEEELi192ENS_10bfloat16_tEfNS_4arch4Sm80ELb0ELb0ELb0ELb0ELb0ELb0ELb1ELb1EEENS1_21CollectiveEpilogueFwdINS6_IJS8_SA_S9_EEENS6_IJNS7_ILi1EEESI_SI_EEESC_SE_Li256ELb0ELb1ELb1ELb0EEENS1_19SingleTileSchedulerILb0ELb1ELb1ELi128EEEEEEEEEvNT_6ParamsE,"",@"SHT_CUDA_INFO"
	.sectionflags	@""
	.align	4


	//----- nvinfo : EIATTR_CUDA_API_VERSION
	.align		4
        /*0000*/ 	.byte	0x04, 0x37
        /*0002*/ 	.short	(.L_120 - .L_119)
.L_119:
        /*0004*/ 	.word	0x00000082


	//----- nvinfo : EIATTR_KPARAM_INFO
	.align		4
.L_120:
        /*0008*/ 	.byte	0x04, 0x17
        /*000a*/ 	.short	(.L_122 - .L_121)
.L_121:
        /*000c*/ 	.word	0x00000000
        /*0010*/ 	.short	0x0000
        /*0012*/ 	.short	0x0000
        /*0014*/ 	.byte	0x00, 0xf0, 0x61, 0x10


	//----- nvinfo : EIATTR_SPARSE_MMA_MASK
	.align		4
.L_122:
        /*0018*/ 	.byte	0x03, 0x50
        /*001a*/ 	.short	0x0000


	//----- nvinfo : EIATTR_MAXREG_COUNT
	.align		4
        /*001c*/ 	.byte	0x03, 0x1b
        /*001e*/ 	.short	0x00ff


	//----- nvinfo : EIATTR_MERCURY_ISA_VERSION
	.align		4
        /*0020*/ 	.byte	0x03, 0x5f
        /*0022*/ 	.short	0x0101


	//----- nvinfo : EIATTR_VRC_CTA_INIT_COUNT
	.align		4
        /*0024*/ 	.byte	0x02, 0x4a
	.zero		1
	.zero		1


	//----- nvinfo : EIATTR_EXIT_INSTR_OFFSETS
	.align		4
        /*0028*/ 	.byte	0x04, 0x1c
        /*002a*/ 	.short	(.L_124 - .L_123)


	//   ....[0]....
.L_123:
        /*002c*/ 	.word	0x00000010


	//----- nvinfo : EIATTR_MAX_THREADS
	.align		4
.L_124:
        /*0030*/ 	.byte	0x04, 0x05
        /*0032*/ 	.short	(.L_126 - .L_125)
.L_125:
        /*0034*/ 	.word	0x00000100
        /*0038*/ 	.word	0x00000001
        /*003c*/ 	.word	0x00000001


	//----- nvinfo : EIATTR_CBANK_PARAM_SIZE
	.align		4
.L_126:
        /*0040*/ 	.byte	0x03, 0x19
        /*0042*/ 	.short	0x0418


	//----- nvinfo : EIATTR_PARAM_CBANK
	.align		4
        /*0044*/ 	.byte	0x04, 0x0a
        /*0046*/ 	.short	(.L_128 - .L_127)
	.align		4
.L_127:
        /*0048*/ 	.word	index@(.nv.constant0._ZN7cutlass13device_kernelIN5flash19enable_sm80_to_sm89INS1_16FlashAttnFwdSm80INS1_25CollectiveMainloopFwdSm80ILi8ELi1ELb1EN4cute5tupleIJNS5_1CILi128EEENS7_ILi96EEENS7_ILi192EEEEEELi192ENS_10bfloat16_tEfNS_4arch4Sm80ELb0ELb0ELb0ELb0ELb0ELb0ELb1ELb1EEENS1_21CollectiveEpilogueFwdINS6_IJS8_SA_S9_EEENS6_IJNS7_ILi1EEESI_SI_EEESC_SE_Li256ELb0ELb1ELb1ELb0EEENS1_19SingleTileSchedulerILb0ELb1ELb1ELi128EEEEEEEEEvNT_6ParamsE)
        /*004c*/ 	.short	0x0380
        /*004e*/ 	.short	0x0418


	//----- nvinfo : EIATTR_SW_WAR
	.align		4
.L_128:
        /*0050*/ 	.byte	0x04, 0x36
        /*0052*/ 	.short	(.L_130 - .L_129)
.L_129:
        /*0054*/ 	.word	0x00000008
.L_130:


//--------------------- .nv.info._ZN7cutlass13device_kernelIN5flash19enable_sm80_to_sm89INS1_16FlashAttnFwdSm80INS1_25CollectiveMainloopFwdSm80ILi8ELi1ELb0EN4cute5tupleIJNS5_1CILi128EEENS7_ILi64EEENS7_ILi192EEEEEELi192ENS_10bfloat16_tEfNS_4arch4Sm80ELb0ELb0ELb0ELb1ELb0ELb0ELb1ELb1EEENS1_21CollectiveEpilogueFwdINS6_IJS8_SA_S9_EEENS6_IJNS7_ILi1EEESI_SI_EEESC_SE_Li256ELb1ELb1ELb1ELb0EEENS1_36VarlenDynamicPersistentTileSchedulerILi128ELi64ELi256ELi256ELb1ELb1ELb0ELb0ELb1ELb1EEEEEEEEEvNT_6ParamsE --------------------------
	.section	.nv.info._ZN7cutlass13device_kernelIN5flash19enable_sm80_to_sm89INS1_16FlashAttnFwdSm80INS1_25CollectiveMainloopFwdSm80ILi8ELi1ELb0EN4cute5tupleIJNS5_1CILi128EEENS7_ILi64EEENS7_ILi192EEEEEELi192ENS_10bfloat16_tEfNS_4arch4Sm80ELb0ELb0ELb0ELb1ELb0ELb0ELb1ELb1EEENS1_21CollectiveEpilogueFwdINS6_IJS8_SA_S9_EEENS6_IJNS7_ILi1EEESI_SI_EEESC_SE_Li256ELb1ELb1ELb1ELb0EEENS1_36VarlenDynamicPersistentTileSchedulerILi128ELi64ELi256ELi256ELb1ELb1ELb0ELb0ELb1ELb1EEEEEEEEEvNT_6ParamsE,"",@"SHT_CUDA_INFO"
	.sectionflags	@""
	.align	4


	//----- nvinfo : EIATTR_CUDA_API_VERSION
	.align		4
        /*0000*/ 	.byte	0x04, 0x37
        /*0002*/ 	.short	(.L_132 - .L_131)
.L_131:
        /*0004*/ 	.word	0x00000082


	//----- nvinfo : EIATTR_KPARAM_INFO
	.align		4
.L_132:
        /*0008*/ 	.byte	0x04, 0x17
        /*000a*/ 	.short	(.L_134 - .L_133)
.L_133:
        /*000c*/ 	.word	0x00000000
        /*0010*/ 	.short	0x0000
        /*0012*/ 	.short	0x0000
        /*0014*/ 	.byte	0x00, 0xf0, 0xe1, 0x10


	//----- nvinfo : EIATTR_SPARSE_MMA_MASK
	.align		4
.L_134:
        /*0018*/ 	.byte	0x03, 0x50
        /*001a*/ 	.short	0x0000


	//----- nvinfo : EIATTR_MAXREG_COUNT
	.align		4
        /*001c*/ 	.byte	0x03, 0x1b
        /*001e*/ 	.short	0x00ff


	//----- nvinfo : EIATTR_MERCURY_ISA_VERSION
	.align		4
        /*0020*/ 	.byte	0x03, 0x5f
        /*0022*/ 	.short	0x0101


	//----- nvinfo : EIATTR_VRC_CTA_INIT_COUNT
	.align		4
        /*0024*/ 	.byte	0x02, 0x4a
	.zero		1
	.zero		1


	//----- nvinfo : EIATTR_EXIT_INSTR_OFFSETS
	.align		4
        /*0028*/ 	.byte	0x04, 0x1c
        /*002a*/ 	.short	(.L_136 - .L_135)


	//   ....[0]....
.L_135:
        /*002c*/ 	.word	0x00000010


	//----- nvinfo : EIATTR_MAX_THREADS
	.align		4
.L_136:
        /*0030*/ 	.byte	0x04, 0x05
        /*0032*/ 	.short	(.L_138 - .L_137)
.L_137:
        /*0034*/ 	.word	0x00000100
        /*0038*/ 	.word	0x00000001
        /*003c*/ 	.word	0x00000001


	//----- nvinfo : EIATTR_CBANK_PARAM_SIZE
	.align		4
.L_138:
        /*0040*/ 	.byte	0x03, 0x19
        /*0042*/ 	.short	0x0438


	//----- nvinfo : EIATTR_PARAM_CBANK
	.align		4
        /*0044*/ 	.byte	0x04, 0x0a
        /*0046*/ 	.short	(.L_140 - .L_139)
	.align		4
.L_139:
        /*0048*/ 	.word	index@(.nv.constant0._ZN7cutlass13device_kernelIN5flash19enable_sm80_to_sm89INS1_16FlashAttnFwdSm80INS1_25CollectiveMainloopFwdSm80ILi8ELi1ELb0EN4cute5tupleIJNS5_1CILi128EEENS7_ILi64EEENS7_ILi192EEEEEELi192ENS_10bfloat16_tEfNS_4arch4Sm80ELb0ELb0ELb0ELb1ELb0ELb0ELb1ELb1EEENS1_21CollectiveEpilogueFwdINS6_IJS8_SA_S9_EEENS6_IJNS7_ILi1EEESI_SI_EEESC_SE_Li256ELb1ELb1ELb1ELb0EEENS1_36VarlenDynamicPersistentTileSchedulerILi128ELi64ELi256ELi256ELb1ELb1ELb0ELb0ELb1ELb1EEEEEEEEEvNT_6ParamsE)
        /*004c*/ 	.short	0x0380
        /*004e*/ 	.short	0x0438


	//----- nvinfo : EIATTR_SW_WAR
	.align		4
.L_140:
        /*0050*/ 	.byte	0x04, 0x36
        /*0052*/ 	.short	(.L_142 - .L_141)
.L_141:
        /*0054*/ 	.word	0x00000008
.L_142:


//--------------------- .nv.info._ZN7cutlass13device_kernelIN5flash19enable_sm80_to_sm89INS1_16FlashAttnFwdSm80INS1_25CollectiveMainloopFwdSm80ILi8ELi1ELb0EN4cute5tupleIJNS5_1CILi128EEENS7_ILi64EEENS7_ILi192EEEEEELi192ENS_10bfloat16_tEfNS_4arch4Sm80ELb0ELb0ELb0ELb1ELb0ELb1ELb1ELb1EEENS1_21CollectiveEpilogueFwdINS6_IJS8_SA_S9_EEENS6_IJNS7_ILi1EEESI_SI_EEESC_SE_Li256ELb1ELb1ELb1ELb0EEENS1_36VarlenDynamicPersistentTileSchedulerILi128ELi64ELi256ELi256ELb1ELb1ELb0ELb0ELb1ELb1EEEEEEEEEvNT_6ParamsE --------------------------
	.section	.nv.info._ZN7cutlass13device_kernelIN5flash19enable_sm80_to_sm89INS1_16FlashAttnFwdSm80INS1_25CollectiveMainloopFwdSm80ILi8ELi1ELb0EN4cute5tupleIJNS5_1CILi128EEENS7_ILi64EEENS7_ILi192EEEEEELi192ENS_10bfloat16_tEfNS_4arch4Sm80ELb0ELb0ELb0ELb1ELb0ELb1ELb1ELb1EEENS1_21CollectiveEpilogueFwdINS6_IJS8_SA_S9_EEENS6_IJNS7_ILi1EEESI_SI_EEESC_SE_Li256ELb1ELb1ELb1ELb0EEENS1_36VarlenDynamicPersistentTileSchedulerILi128ELi64ELi256ELi256ELb1ELb1ELb0ELb0ELb1ELb1EEEEEEEEEvNT_6ParamsE,"",@"SHT_CUDA_INFO"
	.sectionflags	@""
	.align	4


	//----- nvinfo : EIATTR_CUDA_API_VERSION
	.align		4
        /*0000*/ 	.byte	0x04, 0x37
        /*0002*/ 	.short	(.L_144 - .L_143)
.L_143:
        /*0004*/ 	.word	0x00000082


	//----- nvinfo : EIATTR_KPARAM_INFO
	.align		4
.L_144:
        /*0008*/ 	.byte	0x04, 0x17
        /*000a*/ 	.short	(.L_146 - .L_145)
.L_145:
        /*000c*/ 	.word	0x00000000
        /*0010*/ 	.short	0x0000
        /*0012*/ 	.short	0x0000
        /*0014*/ 	.byte	0x00, 0xf0, 0xe1, 0x10


	//----- nvinfo : EIATTR_SPARSE_MMA_MASK
	.align		4
.L_146:
        /*0018*/ 	.byte	0x03, 0x50
        /*001a*/ 	.short	0x0000


	//----- nvinfo : EIATTR_MAXREG_COUNT
	.align		4
        /*001c*/ 	.byte	0x03, 0x1b
        /*001e*/ 	.short	0x00ff


	//----- nvinfo : EIATTR_MERCURY_ISA_VERSION
	.align		4
        /*0020*/ 	.byte	0x03, 0x5f
        /*0022*/ 	.short	0x0101


	//----- nvinfo : EIATTR_VRC_CTA_INIT_COUNT
	.align		4
        /*0024*/ 	.byte	0x02, 0x4a
	.zero		1
	.zero		1


	//----- nvinfo : EIATTR_EXIT_INSTR_OFFSETS
	.align		4
        /*0028*/ 	.byte	0x04, 0x1c
        /*002a*/ 	.short	(.L_148 - .L_147)


	//   ....[0]....
.L_147:
        /*002c*/ 	.word	0x00000010


	//----- nvinfo : EIATTR_MAX_THREADS
	.align		4
.L_148:
        /*0030*/ 	.byte	0x04, 0x05
        /*0032*/ 	.short	(.L_150 - .L_149)
.L_149:
        /*0034*/ 	.word	0x00000100
        /*0038*/ 	.word	0x00000001
        /*003c*/ 	.word	0x00000001


	//----- nvinfo : EIATTR_CBANK_PARAM_SIZE
	.align		4
.L_150:
        /*0040*/ 	.byte	0x03, 0x19
        /*0042*/ 	.short	0x0438


	//----- nvinfo : EIATTR_PARAM_CBANK
	.align		4
        /*0044*/ 	.byte	0x04, 0x0a
        /*0046*/ 	.short	(.L_152 - .L_151)
	.align		4
.L_151:
        /*0048*/ 	.word	index@(.nv.constant0._ZN7cutlass13device_kernelIN5flash19enable_sm80_to_sm89INS1_16FlashAttnFwdSm80INS1_25CollectiveMainloopFwdSm80ILi8ELi1ELb0EN4cute5tupleIJNS5_1CILi128EEENS7_ILi64EEENS7_ILi192EEEEEELi192ENS_10bfloat16_tEfNS_4arch4Sm80ELb0ELb0ELb0ELb1ELb0ELb1ELb1ELb1EEENS1_21CollectiveEpilogueFwdINS6_IJS8_SA_S9_EEENS6_IJNS7_ILi1EEESI_SI_EEESC_SE_Li256ELb1ELb1ELb1ELb0EEENS1_36VarlenDynamicPersistentTileSchedulerILi128ELi64ELi256ELi256ELb1ELb1ELb0ELb0ELb1ELb1EEEEEEEEEvNT_6ParamsE)
        /*004c*/ 	.short	0x0380
        /*004e*/ 	.short	0x0438


	//----- nvinfo : EIATTR_SW_WAR
	.align		4
.L_152:
        /*0050*/ 	.byte	0x04, 0x36
        /*0052*/ 	.short	(.L_154 - .L_153)
.L_153:
        /*0054*/ 	.word	0x00000008
.L_154:


//--------------------- .nv.info._ZN7cutlass13device_kernelIN5flash19enable_sm80_to_sm89INS1_16FlashAttnFwdSm80INS1_25CollectiveMainloopFwdSm80ILi8ELi1ELb0EN4cute5tupleIJNS5_1CILi128EEENS7_ILi64EEENS7_ILi192EEEEEELi192ENS_10bfloat16_tEfNS_4arch4Sm80ELb0ELb1ELb0ELb0ELb0ELb0ELb1ELb1EEENS1_21CollectiveEpilogueFwdINS6_IJS8_SA_S9_EEENS6_IJNS7_ILi1EEESI_SI_EEESC_SE_Li256ELb0ELb1ELb1ELb0EEENS1_19SingleTileSchedulerILb0ELb1ELb1ELi128EEEEEEEEEvNT_6ParamsE --------------------------
	.section	.nv.info._ZN7cutlass13device_kernelIN5flash19enable_sm80_to_sm89INS1_16FlashAttnFwdSm80INS1_25CollectiveMainloopFwdSm80ILi8ELi1ELb0EN4cute5tupleIJNS5_1CILi128EEENS7_ILi64EEENS7_ILi192EEEEEELi192ENS_10bfloat16_tEfNS_4arch4Sm80ELb0ELb1ELb0ELb0ELb0ELb0ELb1ELb1EEENS1_21CollectiveEpilogueFwdINS6_IJS8_SA_S9_EEENS6_IJNS7_ILi1EEESI_SI_EEESC_SE_Li256ELb0ELb1ELb1ELb0EEENS1_19SingleTileSchedulerILb0ELb1ELb1ELi128EEEEEEEEEvNT_6ParamsE,"",@"SHT_CUDA_INFO"
	.sectionflags	@""
	.align	4


	//----- nvinfo : EIATTR_CUDA_API_VERSION
	.align		4
        /*0000*/ 	.byte	0x04, 0x37
        /*0002*/ 	.short	(.L_156 - .L_155)
.L_155:
        /*0004*/ 	.word	0x00000082


	//----- nvinfo : EIATTR_KPARAM_INFO
	.align		4
.L_156:
        /*0008*/ 	.byte	0x04, 0x17
        /*000a*/ 	.short	(.L_158 - .L_157)
.L_157:
        /*000c*/ 	.word	0x00000000
        /*0010*/ 	.short	0x0000
        /*0012*/ 	.short	0x0000
        /*0014*/ 	.byte	0x00, 0xf0, 0x61, 0x10


	//----- nvinfo : EIATTR_SPARSE_MMA_MASK
	.align		4
.L_158:
        /*0018*/ 	.byte	0x03, 0x50
        /*001a*/ 	.short	0x0000


	//----- nvinfo : EIATTR_MAXREG_COUNT
	.align		4
        /*001c*/ 	.byte	0x03, 0x1b
        /*001e*/ 	.short	0x00ff


	//----- nvinfo : EIATTR_MERCURY_ISA_VERSION
	.align		4
        /*0020*/ 	.byte	0x03, 0x5f
        /*0022*/ 	.short	0x0101


	//----- nvinfo : EIATTR_VRC_CTA_INIT_COUNT
	.align		4
        /*0024*/ 	.byte	0x02, 0x4a
	.zero		1
	.zero		1


	//----- nvinfo : EIATTR_EXIT_INSTR_OFFSETS
	.align		4
        /*0028*/ 	.byte	0x04, 0x1c
        /*002a*/ 	.short	(.L_160 - .L_159)


	//   ....[0]....
.L_159:
        /*002c*/ 	.word	0x00000010


	//----- nvinfo : EIATTR_MAX_THREADS
	.align		4
.L_160:
        /*0030*/ 	.byte	0x04, 0x05
        /*0032*/ 	.short	(.L_162 - .L_161)
.L_161:
        /*0034*/ 	.word	0x00000100
        /*0038*/ 	.word	0x00000001
        /*003c*/ 	.word	0x00000001


	//----- nvinfo : EIATTR_CBANK_PARAM_SIZE
	.align		4
.L_162:
        /*0040*/ 	.byte	0x03, 0x19
        /*0042*/ 	.short	0x0418


	//----- nvinfo : EIATTR_PARAM_CBANK
	.align		4
        /*0044*/ 	.byte	0x04, 0x0a
        /*0046*/ 	.short	(.L_164 - .L_163)
	.align		4
.L_163:
        /*0048*/ 	.word	index@(.nv.constant0._ZN7cutlass13device_kernelIN5flash19enable_sm80_to_sm89INS1_16FlashAttnFwdSm80INS1_25CollectiveMainloopFwdSm80ILi8ELi1ELb0EN4cute5tupleIJNS5_1CILi128EEENS7_ILi64EEENS7_ILi192EEEEEELi192ENS_10bfloat16_tEfNS_4arch4Sm80ELb0ELb1ELb0ELb0ELb0ELb0ELb1ELb1EEENS1_21CollectiveEpilogueFwdINS6_IJS8_SA_S9_EEENS6_IJNS7_ILi1EEESI_SI_EEESC_SE_Li256ELb0ELb1ELb1ELb0EEENS1_19SingleTileSchedulerILb0ELb1ELb1ELi128EEEEEEEEEvNT_6ParamsE)
        /*004c*/ 	.short	0x0380
        /*004e*/ 	.short	0x0418


	//----- nvinfo : EIATTR_SW_WAR
	.align		4
.L_164:
        /*0050*/ 	.byte	0x04, 0x36
        /*0052*/ 	.short	(.L_166 - .L_165)
.L_165:
        /*0054*/ 	.word	0x00000008
.L_166:


//--------------------- .nv.info._ZN7cutlass13device_kernelIN5flash19enable_sm80_to_sm89INS1_16FlashAttnFwdSm80INS1_25CollectiveMainloopFwdSm80ILi8ELi1ELb0EN4cute5tupleIJNS5_1CILi128EEENS7_ILi64EEENS7_ILi192EEEEEELi192ENS_10bfloat16_tEfNS_4arch4Sm80ELb0ELb1ELb0ELb1ELb0ELb0ELb1ELb1EEENS1_21CollectiveEpilogueFwdINS6_IJS8_SA_S9_EEENS6_IJNS7_ILi1EEESI_SI_EEESC_SE_Li256ELb1ELb1ELb1ELb0EEENS1_36VarlenDynamicPersistentTileSchedulerILi128ELi64ELi256ELi256ELb1ELb1ELb0ELb1ELb0ELb1EEEEEEEEEvNT_6ParamsE --------------------------
	.section	.nv.info._ZN7cutlass13device_kernelIN5flash19enable_sm80_to_sm89INS1_16FlashAttnFwdSm80INS1_25CollectiveMainloopFwdSm80ILi8ELi1ELb0EN4cute5tupleIJNS5_1CILi128EEENS7_ILi64EEENS7_ILi192EEEEEELi192ENS_10bfloat16_tEfNS_4arch4Sm80ELb0ELb1ELb0ELb1ELb0ELb0ELb1ELb1EEENS1_21CollectiveEpilogueFwdINS6_IJS8_SA_S9_EEENS6_IJNS7_ILi1EEESI_SI_EEESC_SE_Li256ELb1ELb1ELb1ELb0EEENS1_36VarlenDynamicPersistentTileSchedulerILi128ELi64ELi256ELi256ELb1ELb1ELb0ELb1ELb0ELb1EEEEEEEEEvNT_6ParamsE,"",@"SHT_CUDA_INFO"
	.sectionflags	@""
	.align	4


	//----- nvinfo : EIATTR_CUDA_API_VERSION
	.align		4
        /*0000*/ 	.byte	0x04, 0x37
        /*0002*/ 	.short	(.L_168 - .L_167)
.L_167:
        /*0004*/ 	.word	0x00000082


	//----- nvinfo : EIATTR_KPARAM_INFO
	.align		4
.L_168:
        /*0008*/ 	.byte	0x04, 0x17
        /*000a*/ 	.short	(.L_170 - .L_169)
.L_169:
        /*000c*/ 	.word	0x00000000
        /*0010*/ 	.short	0x0000
        /*0012*/ 	.short	0x0000
        /*0014*/ 	.byte	0x00, 0xf0, 0xe1, 0x10


	//----- nvinfo : EIATTR_SPARSE_MMA_MASK
	.align		4
.L_170:
        /*0018*/ 	.byte	0x03, 0x50
        /*001a*/ 	.short	0x0000


	//----- nvinfo : EIATTR_MAXREG_COUNT
	.align		4
        /*001c*/ 	.byte	0x03, 0x1b
        /*001e*/ 	.short	0x00ff


	//----- nvinfo : EIATTR_MERCURY_ISA_VERSION
	.align		4
        /*0020*/ 	.byte	0x03, 0x5f
        /*0022*/ 	.short	0x0101


	//----- nvinfo : EIATTR_VRC_CTA_INIT_COUNT
	.align		4
        /*0024*/ 	.byte	0x02, 0x4a
	.zero		1
	.zero		1


	//----- nvinfo : EIATTR_EXIT_INSTR_OFFSETS
	.align		4
        /*0028*/ 	.byte	0x04, 0x1c
        /*002a*/ 	.short	(.L_172 - .L_171)


	//   ....[0]....
.L_171:
        /*002c*/ 	.word	0x00000010


	//----- nvinfo : EIATTR_MAX_THREADS
	.align		4
.L_172:
        /*0030*/ 	.byte	0x04, 0x05
        /*0032*/ 	.short	(.L_174 - .L_173)
.L_173:
        /*0034*/ 	.word	0x00000100
        /*0038*/ 	.word	0x00000001
        /*003c*/ 	.word	0x00000001


	//----- nvinfo : EIATTR_CBANK_PARAM_SIZE
	.align		4
.L_174:
        /*0040*/ 	.byte	0x03, 0x19
        /*0042*/ 	.short	0x0438


	//----- nvinfo : EIATTR_PARAM_CBANK
	.align		4
        /*0044*/ 	.byte	0x04, 0x0a
        /*0046*/ 	.short	(.L_176 - .L_175)
	.align		4
.L_175:
        /*0048*/ 	.word	index@(.nv.constant0._ZN7cutlass13device_kernelIN5flash19enable_sm80_to_sm89INS1_16FlashAttnFwdSm80INS1_25CollectiveMainloopFwdSm80ILi8ELi1ELb0EN4cute5tupleIJNS5_1CILi128EEENS7_ILi64EEENS7_ILi192EEEEEELi192ENS_10bfloat16_tEfNS_4arch4Sm80ELb0ELb1ELb0ELb1ELb0ELb0ELb1ELb1EEENS1_21CollectiveEpilogueFwdINS6_IJS8_SA_S9_EEENS6_IJNS7_ILi1EEESI_SI_EEESC_SE_Li256ELb1ELb1ELb1ELb0EEENS1_36VarlenDynamicPersistentTileSchedulerILi128ELi64ELi256ELi256ELb1ELb1ELb0ELb1ELb0ELb1EEEEEEEEEvNT_6ParamsE)
        /*004c*/ 	.short	0x0380
        /*004e*/ 	.short	0x0438


	//----- nvinfo : EIATTR_SW_WAR
	.align		4
.L_176:
        /*0050*/ 	.byte	0x04, 0x36
        /*0052*/ 	.short	(.L_178 - .L_177)
.L_177:
        /*0054*/ 	.word	0x00000008
.L_178:


//--------------------- .nv.info._ZN7cutlass13device_kernelIN5flash19enable_sm80_to_sm89INS1_16FlashAttnFwdSm80INS1_25CollectiveMainloopFwdSm80ILi8ELi1ELb0EN4cute5tupleIJNS5_1CILi128EEENS7_ILi64EEENS7_ILi192EEEEEELi192ENS_10bfloat16_tEfNS_4arch4Sm80ELb0ELb1ELb0ELb1ELb0ELb1ELb1ELb1EEENS1_21CollectiveEpilogueFwdINS6_IJS8_SA_S9_EEENS6_IJNS7_ILi1EEESI_SI_EEESC_SE_Li256ELb1ELb1ELb1ELb0EEENS1_36VarlenDynamicPersistentTileSchedulerILi128ELi64ELi256ELi256ELb1ELb1ELb0ELb1ELb0ELb1EEEEEEEEEvNT_6ParamsE --------------------------
	.section	.nv.info._ZN7cutlass13device_kernelIN5flash19enable_sm80_to_sm89INS1_16FlashAttnFwdSm80INS1_25CollectiveMainloopFwdSm80ILi8ELi1ELb0EN4cute5tupleIJNS5_1CILi128EEENS7_ILi64EEENS7_ILi192EEEEEELi192ENS_10bfloat16_tEfNS_4arch4Sm80ELb0ELb1ELb0ELb1ELb0ELb1ELb1ELb1EEENS1_21CollectiveEpilogueFwdINS6_IJS8_SA_S9_EEENS6_IJNS7_ILi1EEESI_SI_EEESC_SE_Li256ELb1ELb1ELb1ELb0EEENS1_36VarlenDynamicPersistentTileSchedulerILi128ELi64ELi256ELi256ELb1ELb1ELb0ELb1ELb0ELb1EEEEEEEEEvNT_6ParamsE,"",@"SHT_CUDA_INFO"
	.sectionflags	@""
	.align	4


	//----- nvinfo : EIATTR_CUDA_API_VERSION
	.align		4
        /*0000*/ 	.byte	0x04, 0x37
        /*0002*/ 	.short	(.L_180 - .L_179)
.L_179:
        /*0004*/ 	.word	0x00000082


	//----- nvinfo : EIATTR_KPARAM_INFO
	.align		4
.L_180:
        /*0008*/ 	.byte	0x04, 0x17
        /*000a*/ 	.short	(.L_182 - .L_181)
.L_181:
        /*000c*/ 	.word	0x00000000
        /*0010*/ 	.short	0x0000
        /*0012*/ 	.short	0x0000
        /*0014*/ 	.byte	0x00, 0xf0, 0xe1, 0x10


	//----- nvinfo : EIATTR_SPARSE_MMA_MASK
	.align		4
.L_182:
        /*0018*/ 	.byte	0x03, 0x50
        /*001a*/ 	.short	0x0000


	//----- nvinfo : EIATTR_MAXREG_COUNT
	.align		4
        /*001c*/ 	.byte	0x03, 0x1b
        /*001e*/ 	.short	0x00ff


	//----- nvinfo : EIATTR_MERCURY_ISA_VERSION
	.align		4
        /*0020*/ 	.byte	0x03, 0x5f
        /*0022*/ 	.short	0x0101


	//----- nvinfo : EIATTR_VRC_CTA_INIT_COUNT
	.align		4
        /*0024*/ 	.byte	0x02, 0x4a
	.zero		1
	.zero		1


	//----- nvinfo : EIATTR_EXIT_INSTR_OFFSETS
	.align		4
        /*0028*/ 	.byte	0x04, 0x1c
        /*002a*/ 	.short	(.L_184 - .L_183)


	//   ....[0]....
.L_183:
        /*002c*/ 	.word	0x00000010


	//----- nvinfo : EIATTR_MAX_THREADS
	.align		4
.L_184:
        /*0030*/ 	.byte	0x04, 0x05
        /*0032*/ 	.short	(.L_186 - .L_185)
.L_185:
        /*0034*/ 	.word	0x00000100
        /*0038*/ 	.word	0x00000001
        /*003c*/ 	.word	0x00000001


	//----- nvinfo : EIATTR_CBANK_PARAM_SIZE
	.align		4
.L_186:
        /*0040*/ 	.byte	0x03, 0x19
        /*0042*/ 	.short	0x0438


	//----- nvinfo : EIATTR_PARAM_CBANK
	.align		4
        /*0044*/ 	.byte	0x04, 0x0a
        /*0046*/ 	.short	(.L_188 - .L_187)
	.align		4
.L_187:
        /*0048*/ 	.word	index@(.nv.constant0._ZN7cutlass13device_kernelIN5flash19enable_sm80_to_sm89INS1_16FlashAttnFwdSm80INS1_25CollectiveMainloopFwdSm80ILi8ELi1ELb0EN4cute5tupleIJNS5_1CILi128EEENS7_ILi64EEENS7_ILi192EEEEEELi192ENS_10bfloat16_tEfNS_4arch4Sm80ELb0ELb1ELb0ELb1ELb0ELb1ELb1ELb1EEENS1_21CollectiveEpilogueFwdINS6_IJS8_SA_S9_EEENS6_IJNS7_ILi1EEESI_SI_EEESC_SE_Li256ELb1ELb1ELb1ELb0EEENS1_36VarlenDynamicPersistentTileSchedulerILi128ELi64ELi256ELi256ELb1ELb1ELb0ELb1ELb0ELb1EEEEEEEEEvNT_6ParamsE)
        /*004c*/ 	.short	0x0380
        /*004e*/ 	.short	0x0438


	//----- nvinfo : EIATTR_SW_WAR
	.align		4
.L_188:
        /*0050*/ 	.byte	0x04, 0x36
        /*0052*/ 	.short	(.L_190 - .L_189)
.L_189:
        /*0054*/ 	.word	0x00000008
.L_190:


//--------------------- .nv.info._ZN7cutlass13device_kernelIN5flash19enable_sm80_to_sm89INS1_16FlashAttnFwdSm80INS1_25CollectiveMainloopFwdSm80ILi8ELi1ELb1EN4cute5tupleIJNS5_1CILi128EEENS7_ILi96EEENS7_ILi192EEEEEELi192ENS_10bfloat16_tEfNS_4arch4Sm80ELb1ELb0ELb0ELb0ELb0ELb0ELb1ELb1EEENS1_21CollectiveEpilogueFwdINS6_IJS8_SA_S9_EEENS6_IJNS7_ILi1EEESI_SI_EEESC_SE_Li256ELb0ELb1ELb1ELb0EEENS1_30DynamicPersistentTileSchedulerILi256ELi256ELb1ELb1ELb0EEEEEEEEEvNT_6ParamsE --------------------------
	.section	.nv.info._ZN7cutlass13device_kernelIN5flash19enable_sm80_to_sm89INS1_16FlashAttnFwdSm80INS1_25CollectiveMainloopFwdSm80ILi8ELi1ELb1EN4cute5tupleIJNS5_1CILi128EEENS7_ILi96EEENS7_ILi192EEEEEELi192ENS_10bfloat16_tEfNS_4arch4Sm80ELb1ELb0ELb0ELb0ELb0ELb0ELb1ELb1EEENS1_21CollectiveEpilogueFwdINS6_IJS8_SA_S9_EEENS6_IJNS7_ILi1EEESI_SI_EEESC_SE_Li256ELb0ELb1ELb1ELb0EEENS1_30DynamicPersistentTileSchedulerILi256ELi256ELb1ELb1ELb0EEEEEEEEEvNT_6ParamsE,"",@"SHT_CUDA_INFO"
	.sectionflags	@""
	.align	4


	//----- nvinfo : EIATTR_CUDA_API_VERSION
	.align		4
        /*0000*/ 	.byte	0x04, 0x37
        /*0002*/ 	.short	(.L_192 - .L_191)
.L_191:
        /*0004*/ 	.word	0x00000082


	//----- nvinfo : EIATTR_KPARAM_INFO
	.align		4
.L_192:
        /*0008*/ 	.byte	0x04, 0x17
        /*000a*/ 	.short	(.L_194 - .L_193)
.L_193:
        /*000c*/ 	.word	0x00000000
        /*0010*/ 	.short	0x0000
        /*0012*/ 	.short	0x0000
        /*0014*/ 	.byte	0x00, 0xf0, 0xa1, 0x10


	//----- nvinfo : EIATTR_SPARSE_MMA_MASK
	.align		4
.L_194:
        /*0018*/ 	.byte	0x03, 0x50
        /*001a*/ 	.short	0x0000


	//----- nvinfo : EIATTR_MAXREG_COUNT
	.align		4
        /*001c*/ 	.byte	0x03, 0x1b
        /*001e*/ 	.short	0x00ff


	//----- nvinfo : EIATTR_MERCURY_ISA_VERSION
	.align		4
        /*0020*/ 	.byte	0x03, 0x5f
        /*0022*/ 	.short	0x0101


	//----- nvinfo : EIATTR_VRC_CTA_INIT_COUNT
	.align		4
        /*0024*/ 	.byte	0x02, 0x4a
	.zero		1
	.zero		1


	//----- nvinfo : EIATTR_EXIT_INSTR_OFFSETS
	.align		4
        /*0028*/ 	.byte	0x04, 0x1c
        /*002a*/ 	.short	(.L_196 - .L_195)


	//   ....[0]....
.L_195:
        /*002c*/ 	.word	0x00000010


	//----- nvinfo : EIATTR_MAX_THREADS
	.align		4
.L_196:
        /*0030*/ 	.byte	0x04, 0x05
        /*0032*/ 	.short	(.L_198 - .L_197)
.L_197:
        /*0034*/ 	.word	0x00000100
        /*0038*/ 	.word	0x00000001
        /*003c*/ 	.word	0x00000001


	//----- nvinfo : EIATTR_CBANK_PARAM_SIZE
	.align		4
.L_198:
        /*0040*/ 	.byte	0x03, 0x19
        /*0042*/ 	.short	0x0428


	//----- nvinfo : EIATTR_PARAM_CBANK
	.align		4
        /*0044*/ 	.byte	0x04, 0x0a
        /*0046*/ 	.short	(.L_200 - .L_199)
	.align		4
.L_199:
        /*0048*/ 	.word	index@(.nv.constant0._ZN7cutlass13device_kernelIN5flash19enable_sm80_to_sm89INS1_16FlashAttnFwdSm80INS1_25CollectiveMainloopFwdSm80ILi8ELi1ELb1EN4cute5tupleIJNS5_1CILi128EEENS7_ILi96EEENS7_ILi192EEEEEELi192ENS_10bfloat16_tEfNS_4arch4Sm80ELb1ELb0ELb0ELb0ELb0ELb0ELb1ELb1EEENS1_21CollectiveEpilogueFwdINS6_IJS8_SA_S9_EEENS6_IJNS7_ILi1EEESI_SI_EEESC_SE_Li256ELb0ELb1ELb1ELb0EEENS1_30DynamicPersistentTileSchedulerILi256ELi256ELb1ELb1ELb0EEEEEEEEEvNT_6ParamsE)
        /*004c*/ 	.short	0x0380
        /*004e*/ 	.short	0x0428


	//----- nvinfo : EIATTR_SW_WAR
	.align		4
.L_200:
        /*0050*/ 	.byte	0x04, 0x36
        /*0052*/ 	.short	(.L_202 - .L_201)
.L_201:
        /*0054*/ 	.word	0x00000008
.L_202:


//--------------------- .nv.info._ZN7cutlass13device_kernelIN5flash19enable_sm80_to_sm89INS1_16FlashAttnFwdSm80INS1_25CollectiveMainloopFwdSm80ILi8ELi1ELb0EN4cute5tupleIJNS5_1CILi128EEENS7_ILi64EEENS7_ILi192EEEEEELi192ENS_10bfloat16_tEfNS_4arch4Sm80ELb1ELb0ELb0ELb1ELb0ELb0ELb1ELb1EEENS1_21CollectiveEpilogueFwdINS6_IJS8_SA_S9_EEENS6_IJNS7_ILi1EEESI_SI_EEESC_SE_Li256ELb1ELb1ELb1ELb0EEENS1_36VarlenDynamicPersistentTileSchedulerILi128ELi64ELi256ELi256ELb1ELb1ELb0ELb1ELb1ELb1EEEEEEEEEvNT_6ParamsE --------------------------
	.section	.nv.info._ZN7cutlass13device_kernelIN5flash19enable_sm80_to_sm89INS1_16FlashAttnFwdSm80INS1_25CollectiveMainloopFwdSm80ILi8ELi1ELb0EN4cute5tupleIJNS5_1CILi128EEENS7_ILi64EEENS7_ILi192EEEEEELi192ENS_10bfloat16_tEfNS_4arch4Sm80ELb1ELb0ELb0ELb1ELb0ELb0ELb1ELb1EEENS1_21CollectiveEpilogueFwdINS6_IJS8_SA_S9_EEENS6_IJNS7_ILi1EEESI_SI_EEESC_SE_Li256ELb1ELb1ELb1ELb0EEENS1_36VarlenDynamicPersistentTileSchedulerILi128ELi64ELi256ELi256ELb1ELb1ELb0ELb1ELb1ELb1EEEEEEEEEvNT_6ParamsE,"",@"SHT_CUDA_INFO"
	.sectionflags	@""
	.align	4


	//----- nvinfo : EIATTR_CUDA_API_VERSION
	.align		4
        /*0000*/ 	.byte	0x04, 0x37
        /*0002*/ 	.short	(.L_204 - .L_203)
.L_203:
        /*0004*/ 	.word	0x00000082


	//----- nvinfo : EIATTR_KPARAM_INFO
	.align		4
.L_204:
        /*0008*/ 	.byte	0x04, 0x17
        /*000a*/ 	.short	(.L_206 - .L_205)
.L_205:
        /*000c*/ 	.word	0x00000000
        /*0010*/ 	.short	0x0000
        /*0012*/ 	.short	0x0000
        /*0014*/ 	.byte	0x00, 0xf0, 0xe1, 0x10


	//----- nvinfo : EIATTR_SPARSE_MMA_MASK
	.align		4
.L_206:
        /*0018*/ 	.byte	0x03, 0x50
        /*001a*/ 	.short	0x0000


	//----- nvinfo : EIATTR_MAXREG_COUNT
	.align		4
        /*001c*/ 	.byte	0x03, 0x1b
        /*001e*/ 	.short	0x00ff


	//----- nvinfo : EIATTR_MERCURY_ISA_VERSION
	.align		4
        /*0020*/ 	.byte	0x03, 0x5f
        /*0022*/ 	.short	0x0101


	//----- nvinfo : EIATTR_VRC_CTA_INIT_COUNT
	.align		4
        /*0024*/ 	.byte	0x02, 0x4a
	.zero		1
	.zero		1


	//----- nvinfo : EIATTR_EXIT_INSTR_OFFSETS
	.align		4
        /*0028*/ 	.byte	0x04, 0x1c
        /*002a*/ 	.short	(.L_208 - .L_207)


	//   ....[0]....
.L_207:
        /*002c*/ 	.word	0x00000010


	//----- nvinfo : EIATTR_MAX_THREADS
	.align		4
.L_208:
        /*0030*/ 	.byte	0x04, 0x05
        /*0032*/ 	.short	(.L_210 - .L_209)
.L_209:
        /*0034*/ 	.word	0x00000100
        /*0038*/ 	.word	0x00000001
        /*003c*/ 	.word	0x00000001


	//----- nvinfo : EIATTR_CBANK_PARAM_SIZE
	.align		4
.L_210:
        /*0040*/ 	.byte	0x03, 0x19
        /*0042*/ 	.short	0x0438


	//----- nvinfo : EIATTR_PARAM_CBANK
	.align		4
        /*0044*/ 	.byte	0x04, 0x0a
        /*0046*/ 	.short	(.L_212 - .L_211)
	.align		4
.L_211:
        /*0048*/ 	.word	index@(.nv.constant0._ZN7cutlass13device_kernelIN5flash19enable_sm80_to_sm89INS1_16FlashAttnFwdSm80INS1_25CollectiveMainloopFwdSm80ILi8ELi1ELb0EN4cute5tupleIJNS5_1CILi128EEENS7_ILi64EEENS7_ILi192EEEEEELi192ENS_10bfloat16_tEfNS_4arch4Sm80ELb1ELb0ELb0ELb1ELb0ELb0ELb1ELb1EEENS1_21CollectiveEpilogueFwdINS6_IJS8_SA_S9_EEENS6_IJNS7_ILi1EEESI_SI_EEESC_SE_Li256ELb1ELb1ELb1ELb0EEENS1_36VarlenDynamicPersistentTileSchedulerILi128ELi64ELi256ELi256ELb1ELb1ELb0ELb1ELb1ELb1EEEEEEEEEvNT_6ParamsE)
        /*004c*/ 	.short	0x0380
        /*004e*/ 	.short	0x0438


	//----- nvinfo : EIATTR_SW_WAR
	.align		4
.L_212:
        /*0050*/ 	.byte	0x04, 0x36
        /*0052*/ 	.short	(.L_214 - .L_213)
.L_213:
        /*0054*/ 	.word	0x00000008
.L_214:


//--------------------- .nv.info._ZN7cutlass13device_kernelIN5flash19enable_sm80_to_sm89INS1_16FlashAttnFwdSm80INS1_25CollectiveMainloopFwdSm80ILi8ELi1ELb0EN4cute5tupleIJNS5_1CILi128EEENS7_ILi64EEENS7_ILi192EEEEEELi192ENS_10bfloat16_tEfNS_4arch4Sm80ELb1ELb0ELb0ELb1ELb0ELb1ELb1ELb1EEENS1_21CollectiveEpilogueFwdINS6_IJS8_SA_S9_EEENS6_IJNS7_ILi1EEESI_SI_EEESC_SE_Li256ELb1ELb1ELb1ELb0EEENS1_36VarlenDynamicPersistentTileSchedulerILi128ELi64ELi256ELi256ELb1ELb1ELb0ELb1ELb1ELb1EEEEEEEEEvNT_6ParamsE --------------------------
	.section	.nv.info._ZN7cutlass13device_kernelIN5flash19enable_sm80_to_sm89INS1_16FlashAttnFwdSm80INS1_25CollectiveMainloopFwdSm80ILi8ELi1ELb0EN4cute5tupleIJNS5_1CILi128EEENS7_ILi64EEENS7_ILi192EEEEEELi192ENS_10bfloat16_tEfNS_4arch4Sm80ELb1ELb0ELb0ELb1ELb0ELb1ELb1ELb1EEENS1_21CollectiveEpilogueFwdINS6_IJS8_SA_S9_EEENS6_IJNS7_ILi1EEESI_SI_EEESC_SE_Li256ELb1ELb1ELb1ELb0EEENS1_36VarlenDynamicPersistentTileSchedulerILi128ELi64ELi256ELi256ELb1ELb1ELb0ELb1ELb1ELb1EEEEEEEEEvNT_6ParamsE,"",@"SHT_CUDA_INFO"
	.sectionflags	@""
	.align	4


	//----- nvinfo : EIATTR_CUDA_API_VERSION
	.align		4
        /*0000*/ 	.byte	0x04, 0x37
        /*0002*/ 	.short	(.L_216 - .L_215)
.L_215:
        /*0004*/ 	.word	0x00000082


	//----- nvinfo : EIATTR_KPARAM_INFO
	.align		4
.L_216:
        /*0008*/ 	.byte	0x04, 0x17
        /*000a*/ 	.short	(.L_218 - .L_217)
.L_217:
        /*000c*/ 	.word	0x00000000
        /*0010*/ 	.short	0x0000
        /*0012*/ 	.short	0x0000
        /*0014*/ 	.byte	0x00, 0xf0, 0xe1, 0x10


	//----- nvinfo : EIATTR_SPARSE_MMA_MASK
	.align		4
.L_218:
        /*0018*/ 	.byte	0x03, 0x50
        /*001a*/ 	.short	0x0000


	//----- nvinfo : EIATTR_MAXREG_COUNT
	.align		4
        /*001c*/ 	.byte	0x03, 0x1b
        /*001e*/ 	.short	0x00ff


	//----- nvinfo : EIATTR_MERCURY_ISA_VERSION
	.align		4
        /*0020*/ 	.byte	0x03, 0x5f
        /*0022*/ 	.short	0x0101


	//----- nvinfo : EIATTR_VRC_CTA_INIT_COUNT
	.align		4
        /*0024*/ 	.byte	0x02, 0x4a
	.zero		1
	.zero		1


	//----- nvinfo : EIATTR_EXIT_INSTR_OFFSETS
	.align		4
        /*0028*/ 	.byte	0x04, 0x1c
        /*002a*/ 	.short	(.L_220 - .L_219)


	//   ....[0]....
.L_219:
        /*002c*/ 	.word	0x00000010


	//----- nvinfo : EIATTR_MAX_THREADS
	.align		4
.L_220:
        /*0030*/ 	.byte	0x04, 0x05
        /*0032*/ 	.short	(.L_222 - .L_221)
.L_221:
        /*0034*/ 	.word	0x00000100
        /*0038*/ 	.word	0x00000001
        /*003c*/ 	.word	0x00000001


	//----- nvinfo : EIATTR_CBANK_PARAM_SIZE
	.align		4
.L_222:
        /*0040*/ 	.byte	0x03, 0x19
        /*0042*/ 	.short	0x0438


	//----- nvinfo : EIATTR_PARAM_CBANK
	.align		4
        /*0044*/ 	.byte	0x04, 0x0a
        /*0046*/ 	.short	(.L_224 - .L_223)
	.align		4
.L_223:
        /*0048*/ 	.word	index@(.nv.constant0._ZN7cutlass13device_kernelIN5flash19enable_sm80_to_sm89INS1_16FlashAttnFwdSm80INS1_25CollectiveMainloopFwdSm80ILi8ELi1ELb0EN4cute5tupleIJNS5_1CILi128EEENS7_ILi64EEENS7_ILi192EEEEEELi192ENS_10bfloat16_tEfNS_4arch4Sm80ELb1ELb0ELb0ELb1ELb0ELb1ELb1ELb1EEENS1_21CollectiveEpilogueFwdINS6_IJS8_SA_S9_EEENS6_IJNS7_ILi1EEESI_SI_EEESC_SE_Li256ELb1ELb1ELb1ELb0EEENS1_36VarlenDynamicPersistentTileSchedulerILi128ELi64ELi256ELi256ELb1ELb1ELb0ELb1ELb1ELb1EEEEEEEEEvNT_6ParamsE)
        /*004c*/ 	.short	0x0380
        /*004e*/ 	.short	0x0438


	//----- nvinfo : EIATTR_SW_WAR
	.align		4
.L_224:
        /*0050*/ 	.byte	0x04, 0x36
        /*0052*/ 	.short	(.L_226 - .L_225)
.L_225:
        /*0054*/ 	.word	0x00000008
.L_226:


//--------------------- .nv.info._ZN7cutlass13device_kernelIN5flash19enable_sm80_to_sm89INS1_16FlashAttnFwdSm80INS1_25CollectiveMainloopFwdSm80ILi8ELi2ELb1EN4cute5tupleIJNS5_1CILi128EEENS7_ILi96EEENS7_ILi192EEEEEELi192ENS_10bfloat16_tEfNS_4arch4Sm80ELb0ELb0ELb0ELb0ELb0ELb0ELb1ELb1EEENS1_21CollectiveEpilogueFwdINS6_IJS8_SA_S9_EEENS6_IJNS7_ILi1EEESI_SI_EEESC_SE_Li256ELb0ELb1ELb1ELb0EEENS1_19SingleTileSchedulerILb0ELb1ELb1ELi128EEEEEEEEEvNT_6ParamsE --------------------------
	.section	.nv.info._ZN7cutlass13device_kernelIN5flash19enable_sm80_to_sm89INS1_16FlashAttnFwdSm80INS1_25CollectiveMainloopFwdSm80ILi8ELi2ELb1EN4cute5tupleIJNS5_1CILi128EEENS7_ILi96EEENS7_ILi192EEEEEELi192ENS_10bfloat16_tEfNS_4arch4Sm80ELb0ELb0ELb0ELb0ELb0ELb0ELb1ELb1EEENS1_21CollectiveEpilogueFwdINS6_IJS8_SA_S9_EEENS6_IJNS7_ILi1EEESI_SI_EEESC_SE_Li256ELb0ELb1ELb1ELb0EEENS1_19SingleTileSchedulerILb0ELb1ELb1ELi128EEEEEEEEEvNT_6ParamsE,"",@"SHT_CUDA_INFO"
	.sectionflags	@""
	.align	4


	//----- nvinfo : EIATTR_CUDA_API_VERSION
	.align		4
        /*0000*/ 	.byte	0x04, 0x37
        /*0002*/ 	.short	(.L_228 - .L_227)
.L_227:
        /*0004*/ 	.word	0x00000082


	//----- nvinfo : EIATTR_KPARAM_INFO
	.align		4
.L_228:
        /*0008*/ 	.byte	0x04, 0x17
        /*000a*/ 	.short	(.L_230 - .L_229)
.L_229:
        /*000c*/ 	.word	0x00000000
        /*0010*/ 	.short	0x0000
        /*0012*/ 	.short	0x0000
        /*0014*/ 	.byte	0x00, 0xf0, 0x61, 0x10


	//----- nvinfo : EIATTR_SPARSE_MMA_MASK
	.align		4
.L_230:
        /*0018*/ 	.byte	0x03, 0x50
        /*001a*/ 	.short	0x0000


	//----- nvinfo : EIATTR_MAXREG_COUNT
	.align		4
        /*001c*/ 	.byte	0x03, 0x1b
        /*001e*/ 	.short	0x00ff


	//----- nvinfo : EIATTR_MERCURY_ISA_VERSION
	.align		4
        /*0020*/ 	.byte	0x03, 0x5f
        /*0022*/ 	.short	0x0101


	//----- nvinfo : EIATTR_VRC_CTA_INIT_COUNT
	.align		4
        /*0024*/ 	.byte	0x02, 0x4a
	.zero		1
	.zero		1


	//----- nvinfo : EIATTR_EXIT_INSTR_OFFSETS
	.align		4
        /*0028*/ 	.byte	0x04, 0x1c
        /*002a*/ 	.short	(.L_232 - .L_231)


	//   ....[0]....
.L_231:
        /*002c*/ 	.word	0x00000010


	//----- nvinfo : EIATTR_MAX_THREADS
	.align		4
.L_232:
        /*0030*/ 	.byte	0x04, 0x05
        /*0032*/ 	.short	(.L_234 - .L_233)
.L_233:
        /*0034*/ 	.word	0x00000100
        /*0038*/ 	.word	0x00000001
        /*003c*/ 	.word	0x00000001


	//----- nvinfo : EIATTR_CBANK_PARAM_SIZE
	.align		4
.L_234:
        /*0040*/ 	.byte	0x03, 0x19
        /*0042*/ 	.short	0x0418


	//----- nvinfo : EIATTR_PARAM_CBANK
	.align		4
        /*0044*/ 	.byte	0x04, 0x0a
        /*0046*/ 	.short	(.L_236 - .L_235)
	.align		4
.L_235:
        /*0048*/ 	.word	index@(.nv.constant0._ZN7cutlass13device_kernelIN5flash19enable_sm80_to_sm89INS1_16FlashAttnFwdSm80INS1_25CollectiveMainloopFwdSm80ILi8ELi2ELb1EN4cute5tupleIJNS5_1CILi128EEENS7_ILi96EEENS7_ILi192EEEEEELi192ENS_10bfloat16_tEfNS_4arch4Sm80ELb0ELb0ELb0ELb0ELb0ELb0ELb1ELb1EEENS1_21CollectiveEpilogueFwdINS6_IJS8_SA_S9_EEENS6_IJNS7_ILi1EEESI_SI_EEESC_SE_Li256ELb0ELb1ELb1ELb0EEENS1_19SingleTileSchedulerILb0ELb1ELb1ELi128EEEEEEEEEvNT_6ParamsE)
        /*004c*/ 	.short	0x0380
        /*004e*/ 	.short	0x0418


	//----- nvinfo : EIATTR_SW_WAR
	.align		4
.L_236:
        /*0050*/ 	.byte	0x04, 0x36
        /*0052*/ 	.short	(.L_238 - .L_237)
.L_237:
        /*0054*/ 	.word	0x00000008
.L_238:


//--------------------- .nv.info._ZN7cutlass13device_kernelIN5flash19enable_sm80_to_sm89INS1_16FlashAttnFwdSm80INS1_25CollectiveMainloopFwdSm80ILi8ELi2ELb0EN4cute5tupleIJNS5_1CILi128EEENS7_ILi64EEENS7_ILi192EEEEEELi192ENS_10bfloat16_tEfNS_4arch4Sm80ELb0ELb0ELb0ELb1ELb0ELb0ELb1ELb1EEENS1_21CollectiveEpilogueFwdINS6_IJS8_SA_S9_EEENS6_IJNS7_ILi1EEESI_SI_EEESC_SE_Li256ELb1ELb1ELb1ELb0EEENS1_36VarlenDynamicPersistentTileSchedulerILi128ELi64ELi256ELi256ELb1ELb1ELb0ELb0ELb1ELb1EEEEEEEEEvNT_6ParamsE --------------------------
	.section	.nv.info._ZN7cutlass13device_kernelIN5flash19enable_sm80_to_sm89INS1_16FlashAttnFwdSm80INS1_25CollectiveMainloopFwdSm80ILi8ELi2ELb0EN4cute5tupleIJNS5_1CILi128EEENS7_ILi64EEENS7_ILi192EEEEEELi192ENS_10bfloat16_tEfNS_4arch4Sm80ELb0ELb0ELb0ELb1ELb0ELb0ELb1ELb1EEENS1_21CollectiveEpilogueFwdINS6_IJS8_SA_S9_EEENS6_IJNS7_ILi1EEESI_SI_EEESC_SE_Li256ELb1ELb1ELb1ELb0EEENS1_36VarlenDynamicPersistentTileSchedulerILi128ELi64ELi256ELi256ELb1ELb1ELb0ELb0ELb1ELb1EEEEEEEEEvNT_6ParamsE,"",@"SHT_CUDA_INFO"
	.sectionflags	@""
	.align	4


	//----- nvinfo : EIATTR_CUDA_API_VERSION
	.align		4
        /*0000*/ 	.byte	0x04, 0x37
        /*0002*/ 	.short	(.L_240 - .L_239)
.L_239:
        /*0004*/ 	.word	0x00000082


	//----- nvinfo : EIATTR_KPARAM_INFO
	.align		4
.L_240:
        /*0008*/ 	.byte	0x04, 0x17
        /*000a*/ 	.short	(.L_242 - .L_241)
.L_241:
        /*000c*/ 	.word	0x00000000
        /*0010*/ 	.short	0x0000
        /*0012*/ 	.short	0x0000
        /*0014*/ 	.byte	0x00, 0xf0, 0xe1, 0x10


	//----- nvinfo : EIATTR_SPARSE_MMA_MASK
	.align		4
.L_242:
        /*0018*/ 	.byte	0x03, 0x50
        /*001a*/ 	.short	0x0000


	//----- nvinfo : EIATTR_MAXREG_COUNT
	.align		4
        /*001c*/ 	.byte	0x03, 0x1b
        /*001e*/ 	.short	0x00ff


	//----- nvinfo : EIATTR_MERCURY_ISA_VERSION
	.align		4
        /*0020*/ 	.byte	0x03, 0x5f
        /*0022*/ 	.short	0x0101


	//----- nvinfo : EIATTR_VRC_CTA_INIT_COUNT
	.align		4
        /*0024*/ 	.byte	0x02, 0x4a
	.zero		1
	.zero		1


	//----- nvinfo : EIATTR_EXIT_INSTR_OFFSETS
	.align		4
        /*0028*/ 	.byte	0x04, 0x1c
        /*002a*/ 	.short	(.L_244 - .L_243)


	//   ....[0]....
.L_243:
        /*002c*/ 	.word	0x00000010


	//----- nvinfo : EIATTR_MAX_THREADS
	.align		4
.L_244:
        /*0030*/ 	.byte	0x04, 0x05
        /*0032*/ 	.short	(.L_246 - .L_245)
.L_245:
        /*0034*/ 	.word	0x00000100
        /*0038*/ 	.word	0x00000001
        /*003c*/ 	.word	0x00000001


	//----- nvinfo : EIATTR_CBANK_PARAM_SIZE
	.align		4
.L_246:
        /*0040*/ 	.byte	0x03, 0x19
        /*0042*/ 	.short	0x0438


	//----- nvinfo : EIATTR_PARAM_CBANK
	.align		4
        /*0044*/ 	.byte	0x04, 0x0a
        /*0046*/ 	.short	(.L_248 - .L_247)
	.align		4
.L_247:
        /*0048*/ 	.word	index@(.nv.constant0._ZN7cutlass13device_kernelIN5flash19enable_sm80_to_sm89INS1_16FlashAttnFwdSm80INS1_25CollectiveMainloopFwdSm80ILi8ELi2ELb0EN4cute5tupleIJNS5_1CILi128EEENS7_ILi64EEENS7_ILi192EEEEEELi192ENS_10bfloat16_tEfNS_4arch4Sm80ELb0ELb0ELb0ELb1ELb0ELb0ELb1ELb1EEENS1_21CollectiveEpilogueFwdINS6_IJS8_SA_S9_EEENS6_IJNS7_ILi1EEESI_SI_EEESC_SE_Li256ELb1ELb1ELb1ELb0EEENS1_36VarlenDynamicPersistentTileSchedulerILi128ELi64ELi256ELi256ELb1ELb1ELb0ELb0ELb1ELb1EEEEEEEEEvNT_6ParamsE)
        /*004c*/ 	.short	0x0380
        /*004e*/ 	.short	0x0438


	//----- nvinfo : EIATTR_SW_WAR
	.align		4
.L_248:
        /*0050*/ 	.byte	0x04, 0x36
        /*0052*/ 	.short	(.L_250 - .L_249)
.L_249:
        /*0054*/ 	.word	0x00000008
.L_250:


//--------------------- .nv.info._ZN7cutlass13device_kernelIN5flash19enable_sm80_to_sm89INS1_16FlashAttnFwdSm80INS1_25CollectiveMainloopFwdSm80ILi8ELi2ELb0EN4cute5tupleIJNS5_1CILi128EEENS7_ILi64EEENS7_ILi192EEEEEELi192ENS_10bfloat16_tEfNS_4arch4Sm80ELb0ELb0ELb0ELb1ELb0ELb1ELb1ELb1EEENS1_21CollectiveEpilogueFwdINS6_IJS8_SA_S9_EEENS6_IJNS7_ILi1EEESI_SI_EEESC_SE_Li256ELb1ELb1ELb1ELb0EEENS1_36VarlenDynamicPersistentTileSchedulerILi128ELi64ELi256ELi256ELb1ELb1ELb0ELb0ELb1ELb1EEEEEEEEEvNT_6ParamsE --------------------------
	.section	.nv.info._ZN7cutlass13device_kernelIN5flash19enable_sm80_to_sm89INS1_16FlashAttnFwdSm80INS1_25CollectiveMainloopFwdSm80ILi8ELi2ELb0EN4cute5tupleIJNS5_1CILi128EEENS7_ILi64EEENS7_ILi192EEEEEELi192ENS_10bfloat16_tEfNS_4arch4Sm80ELb0ELb0ELb0ELb1ELb0ELb1ELb1ELb1EEENS1_21CollectiveEpilogueFwdINS6_IJS8_SA_S9_EEENS6_IJNS7_ILi1EEESI_SI_EEESC_SE_Li256ELb1ELb1ELb1ELb0EEENS1_36VarlenDynamicPersistentTileSchedulerILi128ELi64ELi256ELi256ELb1ELb1ELb0ELb0ELb1ELb1EEEEEEEEEvNT_6ParamsE,"",@"SHT_CUDA_INFO"
	.sectionflags	@""
	.align	4


	//----- nvinfo : EIATTR_CUDA_API_VERSION
	.align		4
        /*0000*/ 	.byte	0x04, 0x37
        /*0002*/ 	.short	(.L_252 - .L_251)
.L_251:
        /*0004*/ 	.word	0x00000082


	//----- nvinfo : EIATTR_KPARAM_INFO
	.align		4
.L_252:
        /*0008*/ 	.byte	0x04, 0x17
        /*000a*/ 	.short	(.L_254 - .L_253)
.L_253:
        /*000c*/ 	.word	0x00000000
        /*0010*/ 	.short	0x0000
        /*0012*/ 	.short	0x0000
        /*0014*/ 	.byte	0x00, 0xf0, 0xe1, 0x10


	//----- nvinfo : EIATTR_SPARSE_MMA_MASK
	.align		4
.L_254:
        /*0018*/ 	.byte	0x03, 0x50
        /*001a*/ 	.short	0x0000


	//----- nvinfo : EIATTR_MAXREG_COUNT
	.align		4
        /*001c*/ 	.byte	0x03, 0x1b
        /*001e*/ 	.short	0x00ff


	//----- nvinfo : EIATTR_MERCURY_ISA_VERSION
	.align		4
        /*0020*/ 	.byte	0x03, 0x5f
        /*0022*/ 	.short	0x0101


	//----- nvinfo : EIATTR_VRC_CTA_INIT_COUNT
	.align		4
        /*0024*/ 	.byte	0x02, 0x4a
	.zero		1
	.zero		1


	//----- nvinfo : EIATTR_EXIT_INSTR_OFFSETS
	.align		4
        /*0028*/ 	.byte	0x04, 0x1c
        /*002a*/ 	.short	(.L_256 - .L_255)


	//   ....[0]....
.L_255:
        /*002c*/ 	.word	0x00000010


	//----- nvinfo : EIATTR_MAX_THREADS
	.align		4
.L_256:
        /*0030*/ 	.byte	0x04, 0x05
        /*0032*/ 	.short	(.L_258 - .L_257)
.L_257:
        /*0034*/ 	.word	0x00000100
        /*0038*/ 	.word	0x00000001
        /*003c*/ 	.word	0x00000001


	//----- nvinfo : EIATTR_CBANK_PARAM_SIZE
	.align		4
.L_258:
        /*0040*/ 	.byte	0x03, 0x19
        /*0042*/ 	.short	0x0438


	//----- nvinfo : EIATTR_PARAM_CBANK
	.align		4
        /*0044*/ 	.byte	0x04, 0x0a
        /*0046*/ 	.short	(.L_260 - .L_259)
	.align		4
.L_259:
        /*0048*/ 	.word	index@(.nv.constant0._ZN7cutlass13device_kernelIN5flash19enable_sm80_to_sm89INS1_16FlashAttnFwdSm80INS1_25CollectiveMainloopFwdSm80ILi8ELi2ELb0EN4cute5tupleIJNS5_1CILi128EEENS7_ILi64EEENS7_ILi192EEEEEELi192ENS_10bfloat16_tEfNS_4arch4Sm80ELb0ELb0ELb0ELb1ELb0ELb1ELb1ELb1EEENS1_21CollectiveEpilogueFwdINS6_IJS8_SA_S9_EEENS6_IJNS7_ILi1EEESI_SI_EEESC_SE_Li256ELb1ELb1ELb1ELb0EEENS1_36VarlenDynamicPersistentTileSchedulerILi128ELi64ELi256ELi256ELb1ELb1ELb0ELb0ELb1ELb1EEEEEEEEEvNT_6ParamsE)
        /*004c*/ 	.short	0x0380
        /*004e*/ 	.short	0x0438


	//----- nvinfo : EIATTR_SW_WAR
	.align		4
.L_260:
        /*0050*/ 	.byte	0x04, 0x36
        /*0052*/ 	.short	(.L_262 - .L_261)
.L_261:
        /*0054*/ 	.word	0x00000008
.L_262:


//--------------------- .nv.info._ZN7cutlass13device_kernelIN5flash19enable_sm80_to_sm89INS1_16FlashAttnFwdSm80INS1_25CollectiveMainloopFwdSm80ILi8ELi2ELb0EN4cute5tupleIJNS5_1CILi128EEENS7_ILi64EEENS7_ILi192EEEEEELi192ENS_10bfloat16_tEfNS_4arch4Sm80ELb0ELb1ELb0ELb0ELb0ELb0ELb1ELb1EEENS1_21CollectiveEpilogueFwdINS6_IJS8_SA_S9_EEENS6_IJNS7_ILi1EEESI_SI_EEESC_SE_Li256ELb0ELb1ELb1ELb0EEENS1_19SingleTileSchedulerILb0ELb1ELb1ELi128EEEEEEEEEvNT_6ParamsE --------------------------
	.section	.nv.info._ZN7cutlass13device_kernelIN5flash19enable_sm80_to_sm89INS1_16FlashAttnFwdSm80INS1_25CollectiveMainloopFwdSm80ILi8ELi2ELb0EN4cute5tupleIJNS5_1CILi128EEENS7_ILi64EEENS7_ILi192EEEEEELi192ENS_10bfloat16_tEfNS_4arch4Sm80ELb0ELb1ELb0ELb0ELb0ELb0ELb1ELb1EEENS1_21CollectiveEpilogueFwdINS6_IJS8_SA_S9_EEENS6_IJNS7_ILi1EEESI_SI_EEESC_SE_Li256ELb0ELb1ELb1ELb0EEENS1_19SingleTileSchedulerILb0ELb1ELb1ELi128EEEEEEEEEvNT_6ParamsE,"",@"SHT_CUDA_INFO"
	.sectionflags	@""
	.align	4


	//----- nvinfo : EIATTR_CUDA_API_VERSION
	.align		4
        /*0000*/ 	.byte	0x04, 0x37
        /*0002*/ 	.short	(.L_264 - .L_263)
.L_263:
        /*0004*/ 	.word	0x00000082


	//----- nvinfo : EIATTR_KPARAM_INFO
	.align		4
.L_264:
        /*0008*/ 	.byte	0x04, 0x17
        /*000a*/ 	.short	(.L_266 - .L_265)
.L_265:
        /*000c*/ 	.word	0x00000000
        /*0010*/ 	.short	0x0000
        /*0012*/ 	.short	0x0000
        /*0014*/ 	.byte	0x00, 0xf0, 0x61, 0x10


	//----- nvinfo : EIATTR_SPARSE_MMA_MASK
	.align		4
.L_266:
        /*0018*/ 	.byte	0x03, 0x50
        /*001a*/ 	.short	0x0000


	//----- nvinfo : EIATTR_MAXREG_COUNT
	.align		4
        /*001c*/ 	.byte	0x03, 0x1b
        /*001e*/ 	.short	0x00ff


	//----- nvinfo : EIATTR_MERCURY_ISA_VERSION
	.align		4
        /*0020*/ 	.byte	0x03, 0x5f
        /*0022*/ 	.short	0x0101


	//----- nvinfo : EIATTR_VRC_CTA_INIT_COUNT
	.align		4
        /*0024*/ 	.byte	0x02, 0x4a
	.zero		1
	.zero		1


	//----- nvinfo : EIATTR_EXIT_INSTR_OFFSETS
	.align		4
        /*0028*/ 	.byte	0x04, 0x1c
        /*002a*/ 	.short	(.L_268 - .L_267)


	//   ....[0]....
.L_267:
        /*002c*/ 	.word	0x00000010


	//----- nvinfo : EIATTR_MAX_THREADS
	.align		4
.L_268:
        /*0030*/ 	.byte	0x04, 0x05
        /*0032*/ 	.short	(.L_270 - .L_269)
.L_269:
        /*0034*/ 	.word	0x00000100
        /*0038*/ 	.word	0x00000001
        /*003c*/ 	.word	0x00000001


	//----- nvinfo : EIATTR_CBANK_PARAM_SIZE
	.align		4
.L_270:
        /*0040*/ 	.byte	0x03, 0x19
        /*0042*/ 	.short	0x0418


	//----- nvinfo : EIATTR_PARAM_CBANK
	.align		4
        /*0044*/ 	.byte	0x04, 0x0a
        /*0046*/ 	.short	(.L_272 - .L_271)
	.align		4
.L_271:
        /*0048*/ 	.word	index@(.nv.constant0._ZN7cutlass13device_kernelIN5flash19enable_sm80_to_sm89INS1_16FlashAttnFwdSm80INS1_25CollectiveMainloopFwdSm80ILi8ELi2ELb0EN4cute5tupleIJNS5_1CILi128EEENS7_ILi64EEENS7_ILi192EEEEEELi192ENS_10bfloat16_tEfNS_4arch4Sm80ELb0ELb1ELb0ELb0ELb0ELb0ELb1ELb1EEENS1_21CollectiveEpilogueFwdINS6_IJS8_SA_S9_EEENS6_IJNS7_ILi1EEESI_SI_EEESC_SE_Li256ELb0ELb1ELb1ELb0EEENS1_19SingleTileSchedulerILb0ELb1ELb1ELi128EEEEEEEEEvNT_6ParamsE)
        /*004c*/ 	.short	0x0380
        /*004e*/ 	.short	0x0418


	//----- nvinfo : EIATTR_SW_WAR
	.align		4
.L_272:
        /*0050*/ 	.byte	0x04, 0x36
        /*0052*/ 	.short	(.L_274 - .L_273)
.L_273:
        /*0054*/ 	.word	0x00000008
.L_274:


//--------------------- .nv.info._ZN7cutlass13device_kernelIN5flash19enable_sm80_to_sm89INS1_16FlashAttnFwdSm80INS1_25CollectiveMainloopFwdSm80ILi8ELi2ELb0EN4cute5tupleIJNS5_1CILi128EEENS7_ILi64EEENS7_ILi192EEEEEELi192ENS_10bfloat16_tEfNS_4arch4Sm80ELb0ELb1ELb0ELb1ELb0ELb0ELb1ELb1EEENS1_21CollectiveEpilogueFwdINS6_IJS8_SA_S9_EEENS6_IJNS7_ILi1EEESI_SI_EEESC_SE_Li256ELb1ELb1ELb1ELb0EEENS1_36VarlenDynamicPersistentTileSchedulerILi128ELi64ELi256ELi256ELb1ELb1ELb0ELb1ELb0ELb1EEEEEEEEEvNT_6ParamsE --------------------------
	.section	.nv.info._ZN7cutlass13device_kernelIN5flash19enable_sm80_to_sm89INS1_16FlashAttnFwdSm80INS1_25CollectiveMainloopFwdSm80ILi8ELi2ELb0EN4cute5tupleIJNS5_1CILi128EEENS7_ILi64EEENS7_ILi192EEEEEELi192ENS_10bfloat16_tEfNS_4arch4Sm80ELb0ELb1ELb0ELb1ELb0ELb0ELb1ELb1EEENS1_21CollectiveEpilogueFwdINS6_IJS8_SA_S9_EEENS6_IJNS7_ILi1EEESI_SI_EEESC_SE_Li256ELb1ELb1ELb1ELb0EEENS1_36VarlenDynamicPersistentTileSchedulerILi128ELi64ELi256ELi256ELb1ELb1ELb0ELb1ELb0ELb1EEEEEEEEEvNT_6ParamsE,"",@"SHT_CUDA_INFO"
	.sectionflags	@""
	.align	4


	//----- nvinfo : EIATTR_CUDA_API_VERSION
	.align		4
        /*0000*/ 	.byte	0x04, 0x37
        /*0002*/ 	.short	(.L_276 - .L_275)
.L_275:
        /*0004*/ 	.word	0x00000082


	//----- nvinfo : EIATTR_KPARAM_INFO
	.align		4
.L_276:
        /*0008*/ 	.byte	0x04, 0x17
        /*000a*/ 	.short	(.L_278 - .L_277)
.L_277:
        /*000c*/ 	.word	0x00000000
        /*0010*/ 	.short	0x0000
        /*0012*/ 	.short	0x0000
        /*0014*/ 	.byte	0x00, 0xf0, 0xe1, 0x10


	//----- nvinfo : EIATTR_SPARSE_MMA_MASK
	.align		4
.L_278:
        /*0018*/ 	.byte	0x03, 0x50
        /*001a*/ 	.short	0x0000


	//----- nvinfo : EIATTR_MAXREG_COUNT
	.align		4
        /*001c*/ 	.byte	0x03, 0x1b
        /*001e*/ 	.short	0x00ff


	//----- nvinfo : EIATTR_MERCURY_ISA_VERSION
	.align		4
        /*0020*/ 	.byte	0x03, 0x5f
        /*0022*/ 	.short	0x0101


	//----- nvinfo : EIATTR_VRC_CTA_INIT_COUNT
	.align		4
        /*0024*/ 	.byte	0x02, 0x4a
	.zero		1
	.zero		1


	//----- nvinfo : EIATTR_EXIT_INSTR_OFFSETS
	.align		4
        /*0028*/ 	.byte	0x04, 0x1c
        /*002a*/ 	.short	(.L_280 - .L_279)


	//   ....[0]....
.L_279:
        /*002c*/ 	.word	0x00000010


	//----- nvinfo : EIATTR_MAX_THREADS
	.align		4
.L_280:
        /*0030*/ 	.byte	0x04, 0x05
        /*0032*/ 	.short	(.L_282 - .L_281)
.L_281:
        /*0034*/ 	.word	0x00000100
        /*0038*/ 	.word	0x00000001
        /*003c*/ 	.word	0x00000001


	//----- nvinfo : EIATTR_CBANK_PARAM_SIZE
	.align		4
.L_282:
        /*0040*/ 	.byte	0x03, 0x19
        /*0042*/ 	.short	0x0438


	//----- nvinfo : EIATTR_PARAM_CBANK
	.align		4
        /*0044*/ 	.byte	0x04, 0x0a
        /*0046*/ 	.short	(.L_284 - .L_283)
	.align		4
.L_283:
        /*0048*/ 	.word	index@(.nv.constant0._ZN7cutlass13device_kernelIN5flash19enable_sm80_to_sm89INS1_16FlashAttnFwdSm80INS1_25CollectiveMainloopFwdSm80ILi8ELi2ELb0EN4cute5tupleIJNS5_1CILi128EEENS7_ILi64EEENS7_ILi192EEEEEELi192ENS_10bfloat16_tEfNS_4arch4Sm80ELb0ELb1ELb0ELb1ELb0ELb0ELb1ELb1EEENS1_21CollectiveEpilogueFwdINS6_IJS8_SA_S9_EEENS6_IJNS7_ILi1EEESI_SI_EEESC_SE_Li256ELb1ELb1ELb1ELb0EEENS1_36VarlenDynamicPersistentTileSchedulerILi128ELi64ELi256ELi256ELb1ELb1ELb0ELb1ELb0ELb1EEEEEEEEEvNT_6ParamsE)
        /*004c*/ 	.short	0x0380
        /*004e*/ 	.short	0x0438


	//----- nvinfo : EIATTR_SW_WAR
	.align		4
.L_284:
        /*0050*/ 	.byte	0x04, 0x36
        /*0052*/ 	.short	(.L_286 - .L_285)
.L_285:
        /*0054*/ 	.word	0x00000008
.L_286:


//--------------------- .nv.info._ZN7cutlass13device_kernelIN5flash19enable_sm80_to_sm89INS1_16FlashAttnFwdSm80INS1_25CollectiveMainloopFwdSm80ILi8ELi2ELb0EN4cute5tupleIJNS5_1CILi128EEENS7_ILi64EEENS7_ILi192EEEEEELi192ENS_10bfloat16_tEfNS_4arch4Sm80ELb0ELb1ELb0ELb1ELb0ELb1ELb1ELb1EEENS1_21CollectiveEpilogueFwdINS6_IJS8_SA_S9_EEENS6_IJNS7_ILi1EEESI_SI_EEESC_SE_Li256ELb1ELb1ELb1ELb0EEENS1_36VarlenDynamicPersistentTileSchedulerILi128ELi64ELi256ELi256ELb1ELb1ELb0ELb1ELb0ELb1EEEEEEEEEvNT_6ParamsE --------------------------
	.section	.nv.info._ZN7cutlass13device_kernelIN5flash19enable_sm80_to_sm89INS1_16FlashAttnFwdSm80INS1_25CollectiveMainloopFwdSm80ILi8ELi2ELb0EN4cute5tupleIJNS5_1CILi128EEENS7_ILi64EEENS7_ILi192EEEEEELi192ENS_10bfloat16_tEfNS_4arch4Sm80ELb0ELb1ELb0ELb1ELb0ELb1ELb1ELb1EEENS1_21CollectiveEpilogueFwdINS6_IJS8_SA_S9_EEENS6_IJNS7_ILi1EEESI_SI_EEESC_SE_Li256ELb1ELb1ELb1ELb0EEENS1_36VarlenDynamicPersistentTileSchedulerILi128ELi64ELi256ELi256ELb1ELb1ELb0ELb1ELb0ELb1EEEEEEEEEvNT_6ParamsE,"",@"SHT_CUDA_INFO"
	.sectionflags	@""
	.align	4


	//----- nvinfo : EIATTR_CUDA_API_VERSION
	.align		4
        /*0000*/ 	.byte	0x04, 0x37
        /*0002*/ 	.short	(.L_288 - .L_287)
.L_287:
        /*0004*/ 	.word	0x00000082


	//----- nvinfo : EIATTR_KPARAM_INFO
	.align		4
.L_288:
        /*0008*/ 	.byte	0x04, 0x17
        /*000a*/ 	.short	(.L_290 - .L_289)
.L_289:
        /*000c*/ 	.word	0x00000000
        /*0010*/ 	.short	0x0000
        /*0012*/ 	.short	0x0000
        /*0014*/ 	.byte	0x00, 0xf0, 0xe1, 0x10


	//----- nvinfo : EIATTR_SPARSE_MMA_MASK
	.align		4
.L_290:
        /*0018*/ 	.byte	0x03, 0x50
        /*001a*/ 	.short	0x0000


	//----- nvinfo : EIATTR_MAXREG_COUNT
	.align		4
        /*001c*/ 	.byte	0x03, 0x1b
        /*001e*/ 	.short	0x00ff


	//----- nvinfo : EIATTR_MERCURY_ISA_VERSION
	.align		4
        /*0020*/ 	.byte	0x03, 0x5f
        /*0022*/ 	.short	0x0101


	//----- nvinfo : EIATTR_VRC_CTA_INIT_COUNT
	.align		4
        /*0024*/ 	.byte	0x02, 0x4a
	.zero		1
	.zero		1


	//----- nvinfo : EIATTR_EXIT_INSTR_OFFSETS
	.align		4
        /*0028*/ 	.byte	0x04, 0x1c
        /*002a*/ 	.short	(.L_292 - .L_291)


	//   ....[0]....
.L_291:
        /*002c*/ 	.word	0x00000010


	//----- nvinfo : EIATTR_MAX_THREADS
	.align		4
.L_292:
        /*0030*/ 	.byte	0x04, 0x05
        /*0032*/ 	.short	(.L_294 - .L_293)
.L_293:
        /*0034*/ 	.word	0x00000100
        /*0038*/ 	.word	0x00000001
        /*003c*/ 	.word	0x00000001


	//----- nvinfo : EIATTR_CBANK_PARAM_SIZE
	.align		4
.L_294:
        /*0040*/ 	.byte	0x03, 0x19
        /*0042*/ 	.short	0x0438


	//----- nvinfo : EIATTR_PARAM_CBANK
	.align		4
        /*0044*/ 	.byte	0x04, 0x0a
        /*0046*/ 	.short	(.L_296 - .L_295)
	.align		4
.L_295:
        /*0048*/ 	.word	index@(.nv.constant0._ZN7cutlass13device_kernelIN5flash19enable_sm80_to_sm89INS1_16FlashAttnFwdSm80INS1_25CollectiveMainloopFwdSm80ILi8ELi2ELb0EN4cute5tupleIJNS5_1CILi128EEENS7_ILi64EEENS7_ILi192EEEEEELi192ENS_10bfloat16_tEfNS_4arch4Sm80ELb0ELb1ELb0ELb1ELb0ELb1ELb1ELb1EEENS1_21CollectiveEpilogueFwdINS6_IJS8_SA_S9_EEENS6_IJNS7_ILi1EEESI_SI_EEESC_SE_Li256ELb1ELb1ELb1ELb0EEENS1_36VarlenDynamicPersistentTileSchedulerILi128ELi64ELi256ELi256ELb1ELb1ELb0ELb1ELb0ELb1EEEEEEEEEvNT_6ParamsE)
        /*004c*/ 	.short	0x0380
        /*004e*/ 	.short	0x0438


	//----- nvinfo : EIATTR_SW_WAR
	.align		4
.L_296:
        /*0050*/ 	.byte	0x04, 0x36
        /*0052*/ 	.short	(.L_298 - .L_297)
.L_297:
        /*0054*/ 	.word	0x00000008
.L_298:


//--------------------- .nv.info._ZN7cutlass13device_kernelIN5flash19enable_sm80_to_sm89INS1_16FlashAttnFwdSm80INS1_25CollectiveMainloopFwdSm80ILi8ELi2ELb1EN4cute5tupleIJNS5_1CILi128EEENS7_ILi96EEENS7_ILi192EEEEEELi192ENS_10bfloat16_tEfNS_4arch4Sm80ELb1ELb0ELb0ELb0ELb0ELb0ELb1ELb1EEENS1_21CollectiveEpilogueFwdINS6_IJS8_SA_S9_EEENS6_IJNS7_ILi1EEESI_SI_EEESC_SE_Li256ELb0ELb1ELb1ELb0EEENS1_30DynamicPersistentTileSchedulerILi256ELi256ELb1ELb1ELb0EEEEEEEEEvNT_6ParamsE --------------------------
	.section	.nv.info._ZN7cutlass13device_kernelIN5flash19enable_sm80_to_sm89INS1_16FlashAttnFwdSm80INS1_25CollectiveMainloopFwdSm80ILi8ELi2ELb1EN4cute5tupleIJNS5_1CILi128EEENS7_ILi96EEENS7_ILi192EEEEEELi192ENS_10bfloat16_tEfNS_4arch4Sm80ELb1ELb0ELb0ELb0ELb0ELb0ELb1ELb1EEENS1_21CollectiveEpilogueFwdINS6_IJS8_SA_S9_EEENS6_IJNS7_ILi1EEESI_SI_EEESC_SE_Li256ELb0ELb1ELb1ELb0EEENS1_30DynamicPersistentTileSchedulerILi256ELi256ELb1ELb1ELb0EEEEEEEEEvNT_6ParamsE,"",@"SHT_CUDA_INFO"
	.sectionflags	@""
	.align	4


	//----- nvinfo : EIATTR_CUDA_API_VERSION
	.align		4
        /*0000*/ 	.byte	0x04, 0x37
        /*0002*/ 	.short	(.L_300 - .L_299)
.L_299:
        /*0004*/ 	.word	0x00000082


	//----- nvinfo : EIATTR_KPARAM_INFO
	.align		4
.L_300:
        /*0008*/ 	.byte	0x04, 0x17
        /*000a*/ 	.short	(.L_302 - .L_301)
.L_301:
        /*000c*/ 	.word	0x00000000
        /*0010*/ 	.short	0x0000
        /*0012*/ 	.short	0x0000
        /*0014*/ 	.byte	0x00, 0xf0, 0xa1, 0x10


	//----- nvinfo : EIATTR_SPARSE_MMA_MASK
	.align		4
.L_302:
        /*0018*/ 	.byte	0x03, 0x50
        /*001a*/ 	.short	0x0000


	//----- nvinfo : EIATTR_MAXREG_COUNT
	.align		4
        /*001c*/ 	.byte	0x03, 0x1b
        /*001e*/ 	.short	0x00ff


	//----- nvinfo : EIATTR_MERCURY_ISA_VERSION
	.align		4
        /*0020*/ 	.byte	0x03, 0x5f
        /*0022*/ 	.short	0x0101


	//----- nvinfo : EIATTR_VRC_CTA_INIT_COUNT
	.align		4
        /*0024*/ 	.byte	0x02, 0x4a
	.zero		1
	.zero		1


	//----- nvinfo : EIATTR_EXIT_INSTR_OFFSETS
	.align		4
        /*0028*/ 	.byte	0x04, 0x1c
        /*002a*/ 	.short	(.L_304 - .L_303)


	//   ....[0]....
.L_303:
        /*002c*/ 	.word	0x00000010


	//----- nvinfo : EIATTR_MAX_THREADS
	.align		4
.L_304:
        /*0030*/ 	.byte	0x04, 0x05
        /*0032*/ 	.short	(.L_306 - .L_305)
.L_305:
        /*0034*/ 	.word	0x00000100
        /*0038*/ 	.word	0x00000001
        /*003c*/ 	.word	0x00000001


	//----- nvinfo : EIATTR_CBANK_PARAM_SIZE
	.align		4
.L_306:
        /*0040*/ 	.byte	0x03, 0x19
        /*0042*/ 	.short	0x0428


	//----- nvinfo : EIATTR_PARAM_CBANK
	.align		4
        /*0044*/ 	.byte	0x04, 0x0a
        /*0046*/ 	.short	(.L_308 - .L_307)
	.align		4
.L_307:
        /*0048*/ 	.word	index@(.nv.constant0._ZN7cutlass13device_kernelIN5flash19enable_sm80_to_sm89INS1_16FlashAttnFwdSm80INS1_25CollectiveMainloopFwdSm80ILi8ELi2ELb1EN4cute5tupleIJNS5_1CILi128EEENS7_ILi96EEENS7_ILi192EEEEEELi192ENS_10bfloat16_tEfNS_4arch4Sm80ELb1ELb0ELb0ELb0ELb0ELb0ELb1ELb1EEENS1_21CollectiveEpilogueFwdINS6_IJS8_SA_S9_EEENS6_IJNS7_ILi1EEESI_SI_EEESC_SE_Li256ELb0ELb1ELb1ELb0EEENS1_30DynamicPersistentTileSchedulerILi256ELi256ELb1ELb1ELb0EEEEEEEEEvNT_6ParamsE)
        /*004c*/ 	.short	0x0380
        /*004e*/ 	.short	0x0428


	//----- nvinfo : EIATTR_SW_WAR
	.align		4
.L_308:
        /*0050*/ 	.byte	0x04, 0x36
        /*0052*/ 	.short	(.L_310 - .L_309)
.L_309:
        /*0054*/ 	.word	0x00000008
.L_310:


//--------------------- .nv.info._ZN7cutlass13device_kernelIN5flash19enable_sm80_to_sm89INS1_16FlashAttnFwdSm80INS1_25CollectiveMainloopFwdSm80ILi8ELi2ELb0EN4cute5tupleIJNS5_1CILi128EEENS7_ILi64EEENS7_ILi192EEEEEELi192ENS_10bfloat16_tEfNS_4arch4Sm80ELb1ELb0ELb0ELb1ELb0ELb0ELb1ELb1EEENS1_21CollectiveEpilogueFwdINS6_IJS8_SA_S9_EEENS6_IJNS7_ILi1EEESI_SI_EEESC_SE_Li256ELb1ELb1ELb1ELb0EEENS1_36VarlenDynamicPersistentTileSchedulerILi128ELi64ELi256ELi256ELb1ELb1ELb0ELb1ELb1ELb1EEEEEEEEEvNT_6ParamsE --------------------------
	.section	.nv.info._ZN7cutlass13device_kernelIN5flash19enable_sm80_to_sm89INS1_16FlashAttnFwdSm80INS1_25CollectiveMainloopFwdSm80ILi8ELi2ELb0EN4cute5tupleIJNS5_1CILi128EEENS7_ILi64EEENS7_ILi192EEEEEELi192ENS_10bfloat16_tEfNS_4arch4Sm80ELb1ELb0ELb0ELb1ELb0ELb0ELb1ELb1EEENS1_21CollectiveEpilogueFwdINS6_IJS8_SA_S9_EEENS6_IJNS7_ILi1EEESI_SI_EEESC_SE_Li256ELb1ELb1ELb1ELb0EEENS1_36VarlenDynamicPersistentTileSchedulerILi128ELi64ELi256ELi256ELb1ELb1ELb0ELb1ELb1ELb1EEEEEEEEEvNT_6ParamsE,"",@"SHT_CUDA_INFO"
	.sectionflags	@""
	.align	4


	//----- nvinfo : EIATTR_CUDA_API_VERSION
	.align		4
        /*0000*/ 	.byte	0x04, 0x37
        /*0002*/ 	.short	(.L_312 - .L_311)
.L_311:
        /*0004*/ 	.word	0x00000082


	//----- nvinfo : EIATTR_KPARAM_INFO
	.align		4
.L_312:
        /*0008*/ 	.byte	0x04, 0x17
        /*000a*/ 	.short	(.L_314 - .L_313)
.L_313:
        /*000c*/ 	.word	0x00000000
        /*0010*/ 	.short	0x0000
        /*0012*/ 	.short	0x0000
        /*0014*/ 	.byte	0x00, 0xf0, 0xe1, 0x10


	//----- nvinfo : EIATTR_SPARSE_MMA_MASK
	.align		4
.L_314:
        /*0018*/ 	.byte	0x03, 0x50
        /*001a*/ 	.short	0x0000


	//----- nvinfo : EIATTR_MAXREG_COUNT
	.align		4
        /*001c*/ 	.byte	0x03, 0x1b
        /*001e*/ 	.short	0x00ff


	//----- nvinfo : EIATTR_MERCURY_ISA_VERSION
	.align		4
        /*0020*/ 	.byte	0x03, 0x5f
        /*0022*/ 	.short	0x0101


	//----- nvinfo : EIATTR_VRC_CTA_INIT_COUNT
	.align		4
        /*0024*/ 	.byte	0x02, 0x4a
	.zero		1
	.zero		1


	//----- nvinfo : EIATTR_EXIT_INSTR_OFFSETS
	.align		4
        /*0028*/ 	.byte	0x04, 0x1c
        /*002a*/ 	.short	(.L_316 - .L_315)


	//   ....[0]....
.L_315:
        /*002c*/ 	.word	0x00000010


	//----- nvinfo : EIATTR_MAX_THREADS
	.align		4
.L_316:
        /*0030*/ 	.byte	0x04, 0x05
        /*0032*/ 	.short	(.L_318 - .L_317)
.L_317:
        /*0034*/ 	.word	0x00000100
        /*0038*/ 	.word	0x00000001
        /*003c*/ 	.word	0x00000001


	//----- nvinfo : EIATTR_CBANK_PARAM_SIZE
	.align		4
.L_318:
        /*0040*/ 	.byte	0x03, 0x19
        /*0042*/ 	.short	0x0438


	//----- nvinfo : EIATTR_PARAM_CBANK
	.align		4
        /*0044*/ 	.byte	0x04, 0x0a
        /*0046*/ 	.short	(.L_320 - .L_319)
	.align		4
.L_319:
        /*0048*/ 	.word	index@(.nv.constant0._ZN7cutlass13device_kernelIN5flash19enable_sm80_to_sm89INS1_16FlashAttnFwdSm80INS1_25CollectiveMainloopFwdSm80ILi8ELi2ELb0EN4cute5tupleIJNS5_1CILi128EEENS7_ILi64EEENS7_ILi192EEEEEELi192ENS_10bfloat16_tEfNS_4arch4Sm80ELb1ELb0ELb0ELb1ELb0ELb0ELb1ELb1EEENS1_21CollectiveEpilogueFwdINS6_IJS8_SA_S9_EEENS6_IJNS7_ILi1EEESI_SI_EEESC_SE_Li256ELb1ELb1ELb1ELb0EEENS1_36VarlenDynamicPersistentTileSchedulerILi128ELi64ELi256ELi256ELb1ELb1ELb0ELb1ELb1ELb1EEEEEEEEEvNT_6ParamsE)
        /*004c*/ 	.short	0x0380
        /*004e*/ 	.short	0x0438


	//----- nvinfo : EIATTR_SW_WAR
	.align		4
.L_320:
        /*0050*/ 	.byte	0x04, 0x36
        /*0052*/ 	.short	(.L_322 - .L_321)
.L_321:
        /*0054*/ 	.word	0x00000008
.L_322:


//--------------------- .nv.info._ZN7cutlass13device_kernelIN5flash19enable_sm80_to_sm89INS1_16FlashAttnFwdSm80INS1_25CollectiveMainloopFwdSm80ILi8ELi2ELb0EN4cute5tupleIJNS5_1CILi128EEENS7_ILi64EEENS7_ILi192EEEEEELi192ENS_10bfloat16_tEfNS_4arch4Sm80ELb1ELb0ELb0ELb1ELb0ELb1ELb1ELb1EEENS1_21CollectiveEpilogueFwdINS6_IJS8_SA_S9_EEENS6_IJNS7_ILi1EEESI_SI_EEESC_SE_Li256ELb1ELb1ELb1ELb0EEENS1_36VarlenDynamicPersistentTileSchedulerILi128ELi64ELi256ELi256ELb1ELb1ELb0ELb1ELb1ELb1EEEEEEEEEvNT_6ParamsE --------------------------
	.section	.nv.info._ZN7cutlass13device_kernelIN5flash19enable_sm80_to_sm89INS1_16FlashAttnFwdSm80INS1_25CollectiveMainloopFwdSm80ILi8ELi2ELb0EN4cute5tupleIJNS5_1CILi128EEENS7_ILi64EEENS7_ILi192EEEEEELi192ENS_10bfloat16_tEfNS_4arch4Sm80ELb1ELb0ELb0ELb1ELb0ELb1ELb1ELb1EEENS1_21CollectiveEpilogueFwdINS6_IJS8_SA_S9_EEENS6_IJNS7_ILi1EEESI_SI_EEESC_SE_Li256ELb1ELb1ELb1ELb0EEENS1_36VarlenDynamicPersistentTileSchedulerILi128ELi64ELi256ELi256ELb1ELb1ELb0ELb1ELb1ELb1EEEEEEEEEvNT_6ParamsE,"",@"SHT_CUDA_INFO"
	.sectionflags	@""
	.align	4


	//----- nvinfo : EIATTR_CUDA_API_VERSION
	.align		4
        /*0000*/ 	.byte	0x04, 0x37
        /*0002*/ 	.short	(.L_324 - .L_323)
.L_323:
        /*0004*/ 	.word	0x00000082


	//----- nvinfo : EIATTR_KPARAM_INFO
	.align		4
.L_324:
        /*0008*/ 	.byte	0x04, 0x17
        /*000a*/ 	.short	(.L_326 - .L_325)
.L_325:
        /*000c*/ 	.word	0x00000000
        /*0010*/ 	.short	0x0000
        /*0012*/ 	.short	0x0000
        /*0014*/ 	.byte	0x00, 0xf0, 0xe1, 0x10


	//----- nvinfo : EIATTR_SPARSE_MMA_MASK
	.align		4
.L_326:
        /*0018*/ 	.byte	0x03, 0x50
        /*001a*/ 	.short	0x0000


	//----- nvinfo : EIATTR_MAXREG_COUNT
	.align		4
        /*001c*/ 	.byte	0x03, 0x1b
        /*001e*/ 	.short	0x00ff


	//----- nvinfo : EIATTR_MERCURY_ISA_VERSION
	.align		4
        /*0020*/ 	.byte	0x03, 0x5f
        /*0022*/ 	.short	0x0101


	//----- nvinfo : EIATTR_VRC_CTA_INIT_COUNT
	.align		4
        /*0024*/ 	.byte	0x02, 0x4a
	.zero		1
	.zero		1


	//----- nvinfo : EIATTR_EXIT_INSTR_OFFSETS
	.align		4
        /*0028*/ 	.byte	0x04, 0x1c
        /*002a*/ 	.short	(.L_328 - .L_327)


	//   ....[0]....
.L_327:
        /*002c*/ 	.word	0x00000010


	//----- nvinfo : EIATTR_MAX_THREADS
	.align		4
.L_328:
        /*0030*/ 	.byte	0x04, 0x05
        /*0032*/ 	.short	(.L_330 - .L_329)
.L_329:
        /*0034*/ 	.word	0x00000100
        /*0038*/ 	.word	0x00000001
        /*003c*/ 	.word	0x00000001


	//----- nvinfo : EIATTR_CBANK_PARAM_SIZE
	.align		4
.L_330:
        /*0040*/ 	.byte	0x03, 0x19
        /*0042*/ 	.short	0x0438


	//----- nvinfo : EIATTR_PARAM_CBANK
	.align		4
        /*0044*/ 	.byte	0x04, 0x0a
        /*0046*/ 	.short	(.L_332 - .L_331)
	.align		4
.L_331:
        /*0048*/ 	.word	index@(.nv.constant0._ZN7cutlass13device_kernelIN5flash19enable_sm80_to_sm89INS1_16FlashAttnFwdSm80INS1_25CollectiveMainloopFwdSm80ILi8ELi2ELb0EN4cute5tupleIJNS5_1CILi128EEENS7_ILi64EEENS7_ILi192EEEEEELi192ENS_10bfloat16_tEfNS_4arch4Sm80ELb1ELb0ELb0ELb1ELb0ELb1ELb1ELb1EEENS1_21CollectiveEpilogueFwdINS6_IJS8_SA_S9_EEENS6_IJNS7_ILi1EEESI_SI_EEESC_SE_Li256ELb1ELb1ELb1ELb0EEENS1_36VarlenDynamicPersistentTileSchedulerILi128ELi64ELi256ELi256ELb1ELb1ELb0ELb1ELb1ELb1EEEEEEEEEvNT_6ParamsE)
        /*004c*/ 	.short	0x0380
        /*004e*/ 	.short	0x0438


	//----- nvinfo : EIATTR_SW_WAR
	.align		4
.L_332:
        /*0050*/ 	.byte	0x04, 0x36
        /*0052*/ 	.short	(.L_334 - .L_333)
.L_333:
        /*0054*/ 	.word	0x00000008
.L_334:


//--------------------- .nv.callgraph             --------------------------
	.section	.nv.callgraph,"",@"SHT_CUDA_CALLGRAPH"
	.align	4
	.sectionentsize	8
	.align		4
        /*0000*/ 	.word	0x00000000
	.align		4
        /*0004*/ 	.word	0xffffffff
	.align		4
        /*0008*/ 	.word	0x00000000
	.align		4
        /*000c*/ 	.word	0xfffffffe
	.align		4
        /*0010*/ 	.word	0x00000000
	.align		4
        /*0014*/ 	.word	0xfffffffd
	.align		4
        /*0018*/ 	.word	0x00000000
	.align		4
        /*001c*/ 	.word	0xfffffffc


//--------------------- .nv.constant4             --------------------------
	.section	.nv.constant4,"a",@progbits
	.align	8
	.align		8
.nv.constant4:
        /*0000*/ 	.dword	_ZN72_INTERNAL_05d41440_36_flash_fwd_hdim192_bf16_split_sm80_cu_bdbb69e5_32574cuda3std3__45__cpo5beginE
	.align		8
        /*0008*/ 	.dword	_ZN72_INTERNAL_05d41440_36_flash_fwd_hdim192_bf16_split_sm80_cu_bdbb69e5_32574cuda3std3__45__cpo3endE
	.align		8
        /*0010*/ 	.dword	_ZN72_INTERNAL_05d41440_36_flash_fwd_hdim192_bf16_split_sm80_cu_bdbb69e5_32574cuda3std3__45__cpo6cbeginE
	.align		8
        /*0018*/ 	.dword	_ZN72_INTERNAL_05d41440_36_flash_fwd_hdim192_bf16_split_sm80_cu_bdbb69e5_32574cuda3std3__45__cpo4cendE
	.align		8
        /*0020*/ 	.dword	_ZN72_INTERNAL_05d41440_36_flash_fwd_hdim192_bf16_split_sm80_cu_bdbb69e5_32574cuda3std3__474_GLOBAL__N__05d41440_36_flash_fwd_hdim192_bf16_split_sm80_cu_bdbb69e5_32576ignoreE
	.align		8
        /*0028*/ 	.dword	_ZN72_INTERNAL_05d41440_36_flash_fwd_hdim192_bf16_split_sm80_cu_bdbb69e5_32574cuda3std3__419piecewise_constructE
	.align		8
        /*0030*/ 	.dword	_ZN72_INTERNAL_05d41440_36_flash_fwd_hdim192_bf16_split_sm80_cu_bdbb69e5_32574cuda3std3__48in_placeE
	.align		8
        /*0038*/ 	.dword	_ZN72_INTERNAL_05d41440_36_flash_fwd_hdim192_bf16_split_sm80_cu_bdbb69e5_32574cuda3std6ranges3__45__cpo4swapE
	.align		8
        /*0040*/ 	.dword	_ZN72_INTERNAL_05d41440_36_flash_fwd_hdim192_bf16_split_sm80_cu_bdbb69e5_32574cuda3std6ranges3__45__cpo9iter_moveE
	.align		8
        /*0048*/ 	.dword	_ZN72_INTERNAL_05d41440_36_flash_fwd_hdim192_bf16_split_sm80_cu_bdbb69e5_32574cute7productE
	.align		8
        /*0050*/ 	.dword	_ZN72_INTERNAL_05d41440_36_flash_fwd_hdim192_bf16_split_sm80_cu_bdbb69e5_32574cute1_E


//--------------------- .text._ZN7cutlass13device_kernelIN5flash19enable_sm80_to_sm89INS1_16FlashAttnFwdSm80INS1_25CollectiveMainloopFwdSm80ILi8ELi1ELb1EN4cute5tupleIJNS5_1CILi128EEENS7_ILi96EEENS7_ILi192EEEEEELi192ENS_10bfloat16_tEfNS_4arch4Sm80ELb0ELb0ELb0ELb0ELb0ELb0ELb1ELb1EEENS1_21CollectiveEpilogueFwdINS6_IJS8_SA_S9_EEENS6_IJNS7_ILi1EEESI_SI_EEESC_SE_Li256ELb0ELb1ELb1ELb0EEENS1_19SingleTileSchedulerILb0ELb1ELb1ELi128EEEEEEEEEvNT_6ParamsE --------------------------
	.section	.text._ZN7cutlass13device_kernelIN5flash19enable_sm80_to_sm89INS1_16FlashAttnFwdSm80INS1_25CollectiveMainloopFwdSm80ILi8ELi1ELb1EN4cute5tupleIJNS5_1CILi128EEENS7_ILi96EEENS7_ILi192EEEEEELi192ENS_10bfloat16_tEfNS_4arch4Sm80ELb0ELb0ELb0ELb0ELb0ELb0ELb1ELb1EEENS1_21CollectiveEpilogueFwdINS6_IJS8_SA_S9_EEENS6_IJNS7_ILi1EEESI_SI_EEESC_SE_Li256ELb0ELb1ELb1ELb0EEENS1_19SingleTileSchedulerILb0ELb1ELb1ELi128EEEEEEEEEvNT_6ParamsE,"ax",@progbits
	.align	128
.text._ZN7cutlass13device_kernelIN5flash19enable_sm80_to_sm89INS1_16FlashAttnFwdSm80INS1_25CollectiveMainloopFwdSm80ILi8ELi1ELb1EN4cute5tupleIJNS5_1CILi128EEENS7_ILi96EEENS7_ILi192EEEEEELi192ENS_10bfloat16_tEfNS_4arch4Sm80ELb0ELb0ELb0ELb0ELb0ELb0ELb1ELb1EEENS1_21CollectiveEpilogueFwdINS6_IJS8_SA_S9_EEENS6_IJNS7_ILi1EEESI_SI_EEESC_SE_Li256ELb0ELb1ELb1ELb0EEENS1_19SingleTileSchedulerILb0ELb1ELb1ELi128EEEEEEEEEvNT_6ParamsE:
        .type           _ZN7cutlass13device_kernelIN5flash19enable_sm80_to_sm89INS1_16FlashAttnFwdSm80INS1_25CollectiveMainloopFwdSm80ILi8ELi1ELb1EN4cute5tupleIJNS5_1CILi128EEENS7_ILi96EEENS7_ILi192EEEEEELi192ENS_10bfloat16_tEfNS_4arch4Sm80ELb0ELb0ELb0ELb0ELb0ELb0ELb1ELb1EEENS1_21CollectiveEpilogueFwdINS6_IJS8_SA_S9_EEENS6_IJNS7_ILi1EEESI_SI_EEESC_SE_Li256ELb0ELb1ELb1ELb0EEENS1_19SingleTileSchedulerILb0ELb1ELb1ELi128EEEEEEEEEvNT_6ParamsE,@function
        .size           _ZN7cutlass13device_kernelIN5flash19enable_sm80_to_sm89INS1_16FlashAttnFwdSm80INS1_25CollectiveMainloopFwdSm80ILi8ELi1ELb1EN4cute5tupleIJNS5_1CILi128EEENS7_ILi96EEENS7_ILi192EEEEEELi192ENS_10bfloat16_tEfNS_4arch4Sm80ELb0ELb0ELb0ELb0ELb0ELb0ELb1ELb1EEENS1_21CollectiveEpilogueFwdINS6_IJS8_SA_S9_EEENS6_IJNS7_ILi1EEESI_SI_EEESC_SE_Li256ELb0ELb1ELb1ELb0EEENS1_19SingleTileSchedulerILb0ELb1ELb1ELi128EEEEEEEEEvNT_6ParamsE,(.L_x_18 - _ZN7cutlass13device_kernelIN5flash19enable_sm80_to_sm89INS1_16FlashAttnFwdSm80INS1_25CollectiveMainloopFwdSm80ILi8ELi1ELb1EN4cute5tupleIJNS5_1CILi128EEENS7_ILi96EEENS7_ILi192EEEEEELi192ENS_10bfloat16_tEfNS_4arch4Sm80ELb0ELb0ELb0ELb0ELb0ELb0ELb1ELb1EEENS1_21CollectiveEpilogueFwdINS6_IJS8_SA_S9_EEENS6_IJNS7_ILi1EEESI_SI_EEESC_SE_Li256ELb0ELb1ELb1ELb0EEENS1_19SingleTileSchedulerILb0ELb1ELb1ELi128EEEEEEEEEvNT_6ParamsE)
        .other          _ZN7cutlass13device_kernelIN5flash19enable_sm80_to_sm89INS1_16FlashAttnFwdSm80INS1_25CollectiveMainloopFwdSm80ILi8ELi1ELb1EN4cute5tupleIJNS5_1CILi128EEENS7_ILi96EEENS7_ILi192EEEEEELi192ENS_10bfloat16_tEfNS_4arch4Sm80ELb0ELb0ELb0ELb0ELb0ELb0ELb1ELb1EEENS1_21CollectiveEpilogueFwdINS6_IJS8_SA_S9_EEENS6_IJNS7_ILi1EEESI_SI_EEESC_SE_Li256ELb0ELb1ELb1ELb0EEENS1_19SingleTileSchedulerILb0ELb1ELb1ELi128EEEEEEEEEvNT_6ParamsE,@"STO_CUDA_ENTRY STV_DEFAULT"
_ZN7cutlass13device_kernelIN5flash19enable_sm80_to_sm89INS1_16FlashAttnFwdSm80INS1_25CollectiveMainloopFwdSm80ILi8ELi1ELb1EN4cute5tupleIJNS5_1CILi128EEENS7_ILi96EEENS7_ILi192EEEEEELi192ENS_10bfloat16_tEfNS_4arch4Sm80ELb0ELb0ELb0ELb0ELb0ELb0ELb1ELb1EEENS1_21CollectiveEpilogueFwdINS6_IJS8_SA_S9_EEENS6_IJNS7_ILi1EEESI_SI_EEESC_SE_Li256ELb0ELb1ELb1ELb0EEENS1_19SingleTileSchedulerILb0ELb1ELb1ELi128EEEEEEEEEvNT_6ParamsE:
[----:B------:R-:W-:Y:S01]  /*0000*/  LDC R1, c[0x0][0x37c] ;  /* 0x0000df00ff017b82 */ /* 0x000fe20000000800 */
[----:B------:R-:W-:Y:S05]  /*0010*/  EXIT ;  /* 0x000000000000794d */ /* 0x000fea0003800000 */
.L_x_0:
[----:B------:R-:W-:-:S00]  /*0020*/  BRA `(.L_x_0) ;  /* 0xfffffffc00fc7947 */ /* 0x000fc0000383ffff */
[----:B------:R-:W-:-:S00]  /*0030*/  NOP ;  /* 0x0000000000007918 */ /* 0x000fc00000000000 */
        /* <DEDUP_REMOVED lines=12> */
.L_x_18:


//--------------------- .text._ZN7cutlass13device_kernelIN5flash19enable_sm80_to_sm89INS1_16FlashAttnFwdSm80INS1_25CollectiveMainloopFwdSm80ILi8ELi1ELb0EN4cute5tupleIJNS5_1CILi128EEENS7_ILi64EEENS7_ILi192EEEEEELi192ENS_10bfloat16_tEfNS_4arch4Sm80ELb0ELb0ELb0ELb1ELb0ELb0ELb1ELb1EEENS1_21CollectiveEpilogueFwdINS6_IJS8_SA_S9_EEENS6_IJNS7_ILi1EEESI_SI_EEESC_SE_Li256ELb1ELb1ELb1ELb0EEENS1_36VarlenDynamicPersistentTileSchedulerILi128ELi64ELi256ELi256ELb1ELb1ELb0ELb0ELb1ELb1EEEEEEEEEvNT_6ParamsE --------------------------
	.section	.text._ZN7cutlass13device_kernelIN5flash19enable_sm80_to_sm89INS1_16FlashAttnFwdSm80INS1_25CollectiveMainloopFwdSm80ILi8ELi1ELb0EN4cute5tupleIJNS5_1CILi128EEENS7_ILi64EEENS7_ILi192EEEEEELi192ENS_10bfloat16_tEfNS_4arch4Sm80ELb0ELb0ELb0ELb1ELb0ELb0ELb1ELb1EEENS1_21CollectiveEpilogueFwdINS6_IJS8_SA_S9_EEENS6_IJNS7_ILi1EEESI_SI_EEESC_SE_Li256ELb1ELb1ELb1ELb0EEENS1_36VarlenDynamicPersistentTileSchedulerILi128ELi64ELi256ELi256ELb1ELb1ELb0ELb0ELb1ELb1EEEEEEEEEvNT_6ParamsE,"ax",@progbits
	.align	128
.text._ZN7cutlass13device_kernelIN5flash19enable_sm80_to_sm89INS1_16FlashAttnFwdSm80INS1_25CollectiveMainloopFwdSm80ILi8ELi1ELb0EN4cute5tupleIJNS5_1CILi128EEENS7_ILi64EEENS7_ILi192EEEEEELi192ENS_10bfloat16_tEfNS_4arch4Sm80ELb0ELb0ELb0ELb1ELb0ELb0ELb1ELb1EEENS1_21CollectiveEpilogueFwdINS6_IJS8_SA_S9_EEENS6_IJNS7_ILi1EEESI_SI_EEESC_SE_Li256ELb1ELb1ELb1ELb0EEENS1_36VarlenDynamicPersistentTileSchedulerILi128ELi64ELi256ELi256ELb1ELb1ELb0ELb0ELb1ELb1EEEEEEEEEvNT_6ParamsE:
        .type           _ZN7cutlass13device_kernelIN5flash19enable_sm80_to_sm89INS1_16FlashAttnFwdSm80INS1_25CollectiveMainloopFwdSm80ILi8ELi1ELb0EN4cute5tupleIJNS5_1CILi128EEENS7_ILi64EEENS7_ILi192EEEEEELi192ENS_10bfloat16_tEfNS_4arch4Sm80ELb0ELb0ELb0ELb1ELb0ELb0ELb1ELb1EEENS1_21CollectiveEpilogueFwdINS6_IJS8_SA_S9_EEENS6_IJNS7_ILi1EEESI_SI_EEESC_SE_Li256ELb1ELb1ELb1ELb0EEENS1_36VarlenDynamicPersistentTileSchedulerILi128ELi64ELi256ELi256ELb1ELb1ELb0ELb0ELb1ELb1EEEEEEEEEvNT_6ParamsE,@function
        .size           _ZN7cutlass13device_kernelIN5flash19enable_sm80_to_sm89INS1_16FlashAttnFwdSm80INS1_25CollectiveMainloopFwdSm80ILi8ELi1ELb0EN4cute5tupleIJNS5_1CILi128EEENS7_ILi64EEENS7_ILi192EEEEEELi192ENS_10bfloat16_tEfNS_4arch4Sm80ELb0ELb0ELb0ELb1ELb0ELb0ELb1ELb1EEENS1_21CollectiveEpilogueFwdINS6_IJS8_SA_S9_EEENS6_IJNS7_ILi1EEESI_SI_EEESC_SE_Li256ELb1ELb1ELb1ELb0EEENS1_36VarlenDynamicPersistentTileSchedulerILi128ELi64ELi256ELi256ELb1ELb1ELb0ELb0ELb1ELb1EEEEEEEEEvNT_6ParamsE,(.L_x_19 - _ZN7cutlass13device_kernelIN5flash19enable_sm80_to_sm89INS1_16FlashAttnFwdSm80INS1_25CollectiveMainloopFwdSm80ILi8ELi1ELb0EN4cute5tupleIJNS5_1CILi128EEENS7_ILi64EEENS7_ILi192EEEEEELi192ENS_10bfloat16_tEfNS_4arch4Sm80ELb0ELb0ELb0ELb1ELb0ELb0ELb1ELb1EEENS1_21CollectiveEpilogueFwdINS6_IJS8_SA_S9_EEENS6_IJNS7_ILi1EEESI_SI_EEESC_SE_Li256ELb1ELb1ELb1ELb0EEENS1_36VarlenDynamicPersistentTileSchedulerILi128ELi64ELi256ELi256ELb1ELb1ELb0ELb0ELb1ELb1EEEEEEEEEvNT_6ParamsE)
        .other          _ZN7cutlass13device_kernelIN5flash19enable_sm80_to_sm89INS1_16FlashAttnFwdSm80INS1_25CollectiveMainloopFwdSm80ILi8ELi1ELb0EN4cute5tupleIJNS5_1CILi128EEENS7_ILi64EEENS7_ILi192EEEEEELi192ENS_10bfloat16_tEfNS_4arch4Sm80ELb0ELb0ELb0ELb1ELb0ELb0ELb1ELb1EEENS1_21CollectiveEpilogueFwdINS6_IJS8_SA_S9_EEENS6_IJNS7_ILi1EEESI_SI_EEESC_SE_Li256ELb1ELb1ELb1ELb0EEENS1_36VarlenDynamicPersistentTileSchedulerILi128ELi64ELi256ELi256ELb1ELb1ELb0ELb0ELb1ELb1EEEEEEEEEvNT_6ParamsE,@"STO_CUDA_ENTRY STV_DEFAULT"
_ZN7cutlass13device_kernelIN5flash19enable_sm80_to_sm89INS1_16FlashAttnFwdSm80INS1_25CollectiveMainloopFwdSm80ILi8ELi1ELb0EN4cute5tupleIJNS5_1CILi128EEENS7_ILi64EEENS7_ILi192EEEEEELi192ENS_10bfloat16_tEfNS_4arch4Sm80ELb0ELb0ELb0ELb1ELb0ELb0ELb1ELb1EEENS1_21CollectiveEpilogueFwdINS6_IJS8_SA_S9_EEENS6_IJNS7_ILi1EEESI_SI_EEESC_SE_Li256ELb1ELb1ELb1ELb0EEENS1_36VarlenDynamicPersistentTileSchedulerILi128ELi64ELi256ELi256ELb1ELb1ELb0ELb0ELb1ELb1EEEEEEEEEvNT_6ParamsE:
[----:B------:R-:W-:Y:S01]  /*0000*/  LDC R1, c[0x0][0x37c] ;  /* 0x0000df00ff017b82 */ /* 0x000fe20000000800 */
[----:B------:R-:W-:Y:S05]  /*0010*/  EXIT ;  /* 0x000000000000794d */ /* 0x000fea0003800000 */
.L_x_1:
        /* <DEDUP_REMOVED lines=14> */
.L_x_19:


//--------------------- .text._ZN7cutlass13device_kernelIN5flash19enable_sm80_to_sm89INS1_16FlashAttnFwdSm80INS1_25CollectiveMainloopFwdSm80ILi8ELi1ELb0EN4cute5tupleIJNS5_1CILi128EEENS7_ILi64EEENS7_ILi192EEEEEELi192ENS_10bfloat16_tEfNS_4arch4Sm80ELb0ELb0ELb0ELb1ELb0ELb1ELb1ELb1EEENS1_21CollectiveEpilogueFwdINS6_IJS8_SA_S9_EEENS6_IJNS7_ILi1EEESI_SI_EEESC_SE_Li256ELb1ELb1ELb1ELb0EEENS1_36VarlenDynamicPersistentTileSchedulerILi128ELi64ELi256ELi256ELb1ELb1ELb0ELb0ELb1ELb1EEEEEEEEEvNT_6ParamsE --------------------------
	.section	.text._ZN7cutlass13device_kernelIN5flash19enable_sm80_to_sm89INS1_16FlashAttnFwdSm80INS1_25CollectiveMainloopFwdSm80ILi8ELi1ELb0EN4cute5tupleIJNS5_1CILi128EEENS7_ILi64EEENS7_ILi192EEEEEELi192ENS_10bfloat16_tEfNS_4arch4Sm80ELb0ELb0ELb0ELb1ELb0ELb1ELb1ELb1EEENS1_21CollectiveEpilogueFwdINS6_IJS8_SA_S9_EEENS6_IJNS7_ILi1EEESI_SI_EEESC_SE_Li256ELb1ELb1ELb1ELb0EEENS1_36VarlenDynamicPersistentTileSchedulerILi128ELi64ELi256ELi256ELb1ELb1ELb0ELb0ELb1ELb1EEEEEEEEEvNT_6ParamsE,"ax",@progbits
	.align	128
.text._ZN7cutlass13device_kernelIN5flash19enable_sm80_to_sm89INS1_16FlashAttnFwdSm80INS1_25CollectiveMainloopFwdSm80ILi8ELi1ELb0EN4cute5tupleIJNS5_1CILi128EEENS7_ILi64EEENS7_ILi192EEEEEELi192ENS_10bfloat16_tEfNS_4arch4Sm80ELb0ELb0ELb0ELb1ELb0ELb1ELb1ELb1EEENS1_21CollectiveEpilogueFwdINS6_IJS8_SA_S9_EEENS6_IJNS7_ILi1EEESI_SI_EEESC_SE_Li256ELb1ELb1ELb1ELb0EEENS1_36VarlenDynamicPersistentTileSchedulerILi128ELi64ELi256ELi256ELb1ELb1ELb0ELb0ELb1ELb1EEEEEEEEEvNT_6ParamsE:
        .type           _ZN7cutlass13device_kernelIN5flash19enable_sm80_to_sm89INS1_16FlashAttnFwdSm80INS1_25CollectiveMainloopFwdSm80ILi8ELi1ELb0EN4cute5tupleIJNS5_1CILi128EEENS7_ILi64EEENS7_ILi192EEEEEELi192ENS_10bfloat16_tEfNS_4arch4Sm80ELb0ELb0ELb0ELb1ELb0ELb1ELb1ELb1EEENS1_21CollectiveEpilogueFwdINS6_IJS8_SA_S9_EEENS6_IJNS7_ILi1EEESI_SI_EEESC_SE_Li256ELb1ELb1ELb1ELb0EEENS1_36VarlenDynamicPersistentTileSchedulerILi128ELi64ELi256ELi256ELb1ELb1ELb0ELb0ELb1ELb1EEEEEEEEEvNT_6ParamsE,@function
        .size           _ZN7cutlass13device_kernelIN5flash19enable_sm80_to_sm89INS1_16FlashAttnFwdSm80INS1_25CollectiveMainloopFwdSm80ILi8ELi1ELb0EN4cute5tupleIJNS5_1CILi128EEENS7_ILi64EEENS7_ILi192EEEEEELi192ENS_10bfloat16_tEfNS_4arch4Sm80ELb0ELb0ELb0ELb1ELb0ELb1ELb1ELb1EEENS1_21CollectiveEpilogueFwdINS6_IJS8_SA_S9_EEENS6_IJNS7_ILi1EEESI_SI_EEESC_SE_Li256ELb1ELb1ELb1ELb0EEENS1_36VarlenDynamicPersistentTileSchedulerILi128ELi64ELi256ELi256ELb1ELb1ELb0ELb0ELb1ELb1EEEEEEEEEvNT_6ParamsE,(.L_x_20 - _ZN7cutlass13device_kernelIN5flash19enable_sm80_to_sm89INS1_16FlashAttnFwdSm80INS1_25CollectiveMainloopFwdSm80ILi8ELi1ELb0EN4cute5tupleIJNS5_1CILi128EEENS7_ILi64EEENS7_ILi192EEEEEELi192ENS_10bfloat16_tEfNS_4arch4Sm80ELb0ELb0ELb0ELb1ELb0ELb1ELb1ELb1EEENS1_21CollectiveEpilogueFwdINS6_IJS8_SA_S9_EEENS6_IJNS7_ILi1EEESI_SI_EEESC_SE_Li256ELb1ELb1ELb1ELb0EEENS1_36VarlenDynamicPersistentTileSchedulerILi128ELi64ELi256ELi256ELb1ELb1ELb0ELb0ELb1ELb1EEEEEEEEEvNT_6ParamsE)
        .other          _ZN7cutlass13device_kernelIN5flash19enable_sm80_to_sm89INS1_16FlashAttnFwdSm80INS1_25CollectiveMainloopFwdSm80ILi8ELi1ELb0EN4cute5tupleIJNS5_1CILi128EEENS7_ILi64EEENS7_ILi192EEEEEELi192ENS_10bfloat16_tEfNS_4arch4Sm80ELb0ELb0ELb0ELb1ELb0ELb1ELb1ELb1EEENS1_21CollectiveEpilogueFwdINS6_IJS8_SA_S9_EEENS6_IJNS7_ILi1EEESI_SI_EEESC_SE_Li256ELb1ELb1ELb1ELb0EEENS1_36VarlenDynamicPersistentTileSchedulerILi128ELi64ELi256ELi256ELb1ELb1ELb0ELb0ELb1ELb1EEEEEEEEEvNT_6ParamsE,@"STO_CUDA_ENTRY STV_DEFAULT"
_ZN7cutlass13device_kernelIN5flash19enable_sm80_to_sm89INS1_16FlashAttnFwdSm80INS1_25CollectiveMainloopFwdSm80ILi8ELi1ELb0EN4cute5tupleIJNS5_1CILi128EEENS7_ILi64EEENS7_ILi192EEEEEELi192ENS_10bfloat16_tEfNS_4arch4Sm80ELb0ELb0ELb0ELb1ELb0ELb1ELb1ELb1EEENS1_21CollectiveEpilogueFwdINS6_IJS8_SA_S9_EEENS6_IJNS7_ILi1EEESI_SI_EEESC_SE_Li256ELb1ELb1ELb1ELb0EEENS1_36VarlenDynamicPersistentTileSchedulerILi128ELi64ELi256ELi256ELb1ELb1ELb0ELb0ELb1ELb1EEEEEEEEEvNT_6ParamsE:
[----:B------:R-:W-:Y:S01]  /*0000*/  LDC R1, c[0x0][0x37c] ;  /* 0x0000df00ff017b82 */ /* 0x000fe20000000800 */
[----:B------:R-:W-:Y:S05]  /*0010*/  EXIT ;  /* 0x000000000000794d */ /* 0x000fea0003800000 */
.L_x_2:
        /* <DEDUP_REMOVED lines=14> */
.L_x_20:


//--------------------- .text._ZN7cutlass13device_kernelIN5flash19enable_sm80_to_sm89INS1_16FlashAttnFwdSm80INS1_25CollectiveMainloopFwdSm80ILi8ELi1ELb0EN4cute5tupleIJNS5_1CILi128EEENS7_ILi64EEENS7_ILi192EEEEEELi192ENS_10bfloat16_tEfNS_4arch4Sm80ELb0ELb1ELb0ELb0ELb0ELb0ELb1ELb1EEENS1_21CollectiveEpilogueFwdINS6_IJS8_SA_S9_EEENS6_IJNS7_ILi1EEESI_SI_EEESC_SE_Li256ELb0ELb1ELb1ELb0EEENS1_19SingleTileSchedulerILb0ELb1ELb1ELi128EEEEEEEEEvNT_6ParamsE --------------------------
	.section	.text._ZN7cutlass13device_kernelIN5flash19enable_sm80_to_sm89INS1_16FlashAttnFwdSm80INS1_25CollectiveMainloopFwdSm80ILi8ELi1ELb0EN4cute5tupleIJNS5_1CILi128EEENS7_ILi64EEENS7_ILi192EEEEEELi192ENS_10bfloat16_tEfNS_4arch4Sm80ELb0ELb1ELb0ELb0ELb0ELb0ELb1ELb1EEENS1_21CollectiveEpilogueFwdINS6_IJS8_SA_S9_EEENS6_IJNS7_ILi1EEESI_SI_EEESC_SE_Li256ELb0ELb1ELb1ELb0EEENS1_19SingleTileSchedulerILb0ELb1ELb1ELi128EEEEEEEEEvNT_6ParamsE,"ax",@progbits
	.align	128
.text._ZN7cutlass13device_kernelIN5flash19enable_sm80_to_sm89INS1_16FlashAttnFwdSm80INS1_25CollectiveMainloopFwdSm80ILi8ELi1ELb0EN4cute5tupleIJNS5_1CILi128EEENS7_ILi64EEENS7_ILi192EEEEEELi192ENS_10bfloat16_tEfNS_4arch4Sm80ELb0ELb1ELb0ELb0ELb0ELb0ELb1ELb1EEENS1_21CollectiveEpilogueFwdINS6_IJS8_SA_S9_EEENS6_IJNS7_ILi1EEESI_SI_EEESC_SE_Li256ELb0ELb1ELb1ELb0EEENS1_19SingleTileSchedulerILb0ELb1ELb1ELi128EEEEEEEEEvNT_6ParamsE:
        .type           _ZN7cutlass13device_kernelIN5flash19enable_sm80_to_sm89INS1_16FlashAttnFwdSm80INS1_25CollectiveMainloopFwdSm80ILi8ELi1ELb0EN4cute5tupleIJNS5_1CILi128EEENS7_ILi64EEENS7_ILi192EEEEEELi192ENS_10bfloat16_tEfNS_4arch4Sm80ELb0ELb1ELb0ELb0ELb0ELb0ELb1ELb1EEENS1_21CollectiveEpilogueFwdINS6_IJS8_SA_S9_EEENS6_IJNS7_ILi1EEESI_SI_EEESC_SE_Li256ELb0ELb1ELb1ELb0EEENS1_19SingleTileSchedulerILb0ELb1ELb1ELi128EEEEEEEEEvNT_6ParamsE,@function
        .size           _ZN7cutlass13device_kernelIN5flash19enable_sm80_to_sm89INS1_16FlashAttnFwdSm80INS1_25CollectiveMainloopFwdSm80ILi8ELi1ELb0EN4cute5tupleIJNS5_1CILi128EEENS7_ILi64EEENS7_ILi192EEEEEELi192ENS_10bfloat16_tEfNS_4arch4Sm80ELb0ELb1ELb0ELb0ELb0ELb0ELb1ELb1EEENS1_21CollectiveEpilogueFwdINS6_IJS8_SA_S9_EEENS6_IJNS7_ILi1EEESI_SI_EEESC_SE_Li256ELb0ELb1ELb1ELb0EEENS1_19SingleTileSchedulerILb0ELb1ELb1ELi128EEEEEEEEEvNT_6ParamsE,(.L_x_21 - _ZN7cutlass13device_kernelIN5flash19enable_sm80_to_sm89INS1_16FlashAttnFwdSm80INS1_25CollectiveMainloopFwdSm80ILi8ELi1ELb0EN4cute5tupleIJNS5_1CILi128EEENS7_ILi64EEENS7_ILi192EEEEEELi192ENS_10bfloat16_tEfNS_4arch4Sm80ELb0ELb1ELb0ELb0ELb0ELb0ELb1ELb1EEENS1_21CollectiveEpilogueFwdINS6_IJS8_SA_S9_EEENS6_IJNS7_ILi1EEESI_SI_EEESC_SE_Li256ELb0ELb1ELb1ELb0EEENS1_19SingleTileSchedulerILb0ELb1ELb1ELi128EEEEEEEEEvNT_6ParamsE)
        .other          _ZN7cutlass13device_kernelIN5flash19enable_sm80_to_sm89INS1_16FlashAttnFwdSm80INS1_25CollectiveMainloopFwdSm80ILi8ELi1ELb0EN4cute5tupleIJNS5_1CILi128EEENS7_ILi64EEENS7_ILi192EEEEEELi192ENS_10bfloat16_tEfNS_4arch4Sm80ELb0ELb1ELb0ELb0ELb0ELb0ELb1ELb1EEENS1_21CollectiveEpilogueFwdINS6_IJS8_SA_S9_EEENS6_IJNS7_ILi1EEESI_SI_EEESC_SE_Li256ELb0ELb1ELb1ELb0EEENS1_19SingleTileSchedulerILb0ELb1ELb1ELi128EEEEEEEEEvNT_6ParamsE,@"STO_CUDA_ENTRY STV_DEFAULT"
_ZN7cutlass13device_kernelIN5flash19enable_sm80_to_sm89INS1_16FlashAttnFwdSm80INS1_25CollectiveMainloopFwdSm80ILi8ELi1ELb0EN4cute5tupleIJNS5_1CILi128EEENS7_ILi64EEENS7_ILi192EEEEEELi192ENS_10bfloat16_tEfNS_4arch4Sm80ELb0ELb1ELb0ELb0ELb0ELb0ELb1ELb1EEENS1_21CollectiveEpilogueFwdINS6_IJS8_SA_S9_EEENS6_IJNS7_ILi1EEESI_SI_EEESC_SE_Li256ELb0ELb1ELb1ELb0EEENS1_19SingleTileSchedulerILb0ELb1ELb1ELi128EEEEEEEEEvNT_6ParamsE:
[----:B------:R-:W-:Y:S01]  /*0000*/  LDC R1, c[0x0][0x37c] ;  /* 0x0000df00ff017b82 */ /* 0x000fe20000000800 */
[----:B------:R-:W-:Y:S05]  /*0010*/  EXIT ;  /* 0x000000000000794d */ /* 0x000fea0003800000 */
.L_x_3:
        /* <DEDUP_REMOVED lines=14> */
.L_x_21:


//--------------------- .text._ZN7cutlass13device_kernelIN5flash19enable_sm80_to_sm89INS1_16FlashAttnFwdSm80INS1_25CollectiveMainloopFwdSm80ILi8ELi1ELb0EN4cute5tupleIJNS5_1CILi128EEENS7_ILi64EEENS7_ILi192EEEEEELi192ENS_10bfloat16_tEfNS_4arch4Sm80ELb0ELb1ELb0ELb1ELb0ELb0ELb1ELb1EEENS1_21CollectiveEpilogueFwdINS6_IJS8_SA_S9_EEENS6_IJNS7_ILi1EEESI_SI_EEESC_SE_Li256ELb1ELb1ELb1ELb0EEENS1_36VarlenDynamicPersistentTileSchedulerILi128ELi64ELi256ELi256ELb1ELb1ELb0ELb1ELb0ELb1EEEEEEEEEvNT_6ParamsE --------------------------
	.section	.text._ZN7cutlass13device_kernelIN5flash19enable_sm80_to_sm89INS1_16FlashAttnFwdSm80INS1_25CollectiveMainloopFwdSm80ILi8ELi1ELb0EN4cute5tupleIJNS5_1CILi128EEENS7_ILi64EEENS7_ILi192EEEEEELi192ENS_10bfloat16_tEfNS_4arch4Sm80ELb0ELb1ELb0ELb1ELb0ELb0ELb1ELb1EEENS1_21CollectiveEpilogueFwdINS6_IJS8_SA_S9_EEENS6_IJNS7_ILi1EEESI_SI_EEESC_SE_Li256ELb1ELb1ELb1ELb0EEENS1_36VarlenDynamicPersistentTileSchedulerILi128ELi64ELi256ELi256ELb1ELb1ELb0ELb1ELb0ELb1EEEEEEEEEvNT_6ParamsE,"ax",@progbits
	.align	128
.text._ZN7cutlass13device_kernelIN5flash19enable_sm80_to_sm89INS1_16FlashAttnFwdSm80INS1_25CollectiveMainloopFwdSm80ILi8ELi1ELb0EN4cute5tupleIJNS5_1CILi128EEENS7_ILi64EEENS7_ILi192EEEEEELi192ENS_10bfloat16_tEfNS_4arch4Sm80ELb0ELb1ELb0ELb1ELb0ELb0ELb1ELb1EEENS1_21CollectiveEpilogueFwdINS6_IJS8_SA_S9_EEENS6_IJNS7_ILi1EEESI_SI_EEESC_SE_Li256ELb1ELb1ELb1ELb0EEENS1_36VarlenDynamicPersistentTileSchedulerILi128ELi64ELi256ELi256ELb1ELb1ELb0ELb1ELb0ELb1EEEEEEEEEvNT_6ParamsE:
        .type           _ZN7cutlass13device_kernelIN5flash19enable_sm80_to_sm89INS1_16FlashAttnFwdSm80INS1_25CollectiveMainloopFwdSm80ILi8ELi1ELb0EN4cute5tupleIJNS5_1CILi128EEENS7_ILi64EEENS7_ILi192EEEEEELi192ENS_10bfloat16_tEfNS_4arch4Sm80ELb0ELb1ELb0ELb1ELb0ELb0ELb1ELb1EEENS1_21CollectiveEpilogueFwdINS6_IJS8_SA_S9_EEENS6_IJNS7_ILi1EEESI_SI_EEESC_SE_Li256ELb1ELb1ELb1ELb0EEENS1_36VarlenDynamicPersistentTileSchedulerILi128ELi64ELi256ELi256ELb1ELb1ELb0ELb1ELb0ELb1EEEEEEEEEvNT_6ParamsE,@function
        .size           _ZN7cutlass13device_kernelIN5flash19enable_sm80_to_sm89INS1_16FlashAttnFwdSm80INS1_25CollectiveMainloopFwdSm80ILi8ELi1ELb0EN4cute5tupleIJNS5_1CILi128EEENS7_ILi64EEENS7_ILi192EEEEEELi192ENS_10bfloat16_tEfNS_4arch4Sm80ELb0ELb1ELb0ELb1ELb0ELb0ELb1ELb1EEENS1_21CollectiveEpilogueFwdINS6_IJS8_SA_S9_EEENS6_IJNS7_ILi1EEESI_SI_EEESC_SE_Li256ELb1ELb1ELb1ELb0EEENS1_36VarlenDynamicPersistentTileSchedulerILi128ELi64ELi256ELi256ELb1ELb1ELb0ELb1ELb0ELb1EEEEEEEEEvNT_6ParamsE,(.L_x_22 - _ZN7cutlass13device_kernelIN5flash19enable_sm80_to_sm89INS1_16FlashAttnFwdSm80INS1_25CollectiveMainloopFwdSm80ILi8ELi1ELb0EN4cute5tupleIJNS5_1CILi128EEENS7_ILi64EEENS7_ILi192EEEEEELi192ENS_10bfloat16_tEfNS_4arch4Sm80ELb0ELb1ELb0ELb1ELb0ELb0ELb1ELb1EEENS1_21CollectiveEpilogueFwdINS6_IJS8_SA_S9_EEENS6_IJNS7_ILi1EEESI_SI_EEESC_SE_Li256ELb1ELb1ELb1ELb0EEENS1_36VarlenDynamicPersistentTileSchedulerILi128ELi64ELi256ELi256ELb1ELb1ELb0ELb1ELb0ELb1EEEEEEEEEvNT_6ParamsE)
        .other          _ZN7cutlass13device_kernelIN5flash19enable_sm80_to_sm89INS1_16FlashAttnFwdSm80INS1_25CollectiveMainloopFwdSm80ILi8ELi1ELb0EN4cute5tupleIJNS5_1CILi128EEENS7_ILi64EEENS7_ILi192EEEEEELi192ENS_10bfloat16_tEfNS_4arch4Sm80ELb0ELb1ELb0ELb1ELb0ELb0ELb1ELb1EEENS1_21CollectiveEpilogueFwdINS6_IJS8_SA_S9_EEENS6_IJNS7_ILi1EEESI_SI_EEESC_SE_Li256ELb1ELb1ELb1ELb0EEENS1_36VarlenDynamicPersistentTileSchedulerILi128ELi64ELi256ELi256ELb1ELb1ELb0ELb1ELb0ELb1EEEEEEEEEvNT_6ParamsE,@"STO_CUDA_ENTRY STV_DEFAULT"
_ZN7cutlass13device_kernelIN5flash19enable_sm80_to_sm89INS1_16FlashAttnFwdSm80INS1_25CollectiveMainloopFwdSm80ILi8ELi1ELb0EN4cute5tupleIJNS5_1CILi128EEENS7_ILi64EEENS7_ILi192EEEEEELi192ENS_10bfloat16_tEfNS_4arch4Sm80ELb0ELb1ELb0ELb1ELb0ELb0ELb1ELb1EEENS1_21CollectiveEpilogueFwdINS6_IJS8_SA_S9_EEENS6_IJNS7_ILi1EEESI_SI_EEESC_SE_Li256ELb1ELb1ELb1ELb0EEENS1_36VarlenDynamicPersistentTileSchedulerILi128ELi64ELi256ELi256ELb1ELb1ELb0ELb1ELb0ELb1EEEEEEEEEvNT_6ParamsE:
[----:B------:R-:W-:Y:S01]  /*0000*/  LDC R1, c[0x0][0x37c] ;  /* 0x0000df00ff017b82 */ /* 0x000fe20000000800 */
[----:B------:R-:W-:Y:S05]  /*0010*/  EXIT ;  /* 0x000000000000794d */ /* 0x000fea0003800000 */
.L_x_4:
        /* <DEDUP_REMOVED lines=14> */
.L_x_22:


//--------------------- .text._ZN7cutlass13device_kernelIN5flash19enable_sm80_to_sm89INS1_16FlashAttnFwdSm80INS1_25CollectiveMainloopFwdSm80ILi8ELi1ELb0EN4cute5tupleIJNS5_1CILi128EEENS7_ILi64EEENS7_ILi192EEEEEELi192ENS_10bfloat16_tEfNS_4arch4Sm80ELb0ELb1ELb0ELb1ELb0ELb1ELb1ELb1EEENS1_21CollectiveEpilogueFwdINS6_IJS8_SA_S9_EEENS6_IJNS7_ILi1EEESI_SI_EEESC_SE_Li256ELb1ELb1ELb1ELb0EEENS1_36VarlenDynamicPersistentTileSchedulerILi128ELi64ELi256ELi256ELb1ELb1ELb0ELb1ELb0ELb1EEEEEEEEEvNT_6ParamsE --------------------------
	.section	.text._ZN7cutlass13device_kernelIN5flash19enable_sm80_to_sm89INS1_16FlashAttnFwdSm80INS1_25CollectiveMainloopFwdSm80ILi8ELi1ELb0EN4cute5tupleIJNS5_1CILi128EEENS7_ILi64EEENS7_ILi192EEEEEELi192ENS_10bfloat16_tEfNS_4arch4Sm80ELb0ELb1ELb0ELb1ELb0ELb1ELb1ELb1EEENS1_21CollectiveEpilogueFwdINS6_IJS8_SA_S9_EEENS6_IJNS7_ILi1EEESI_SI_EEESC_SE_Li256ELb1ELb1ELb1ELb0EEENS1_36VarlenDynamicPersistentTileSchedulerILi128ELi64ELi256ELi256ELb1ELb1ELb0ELb1ELb0ELb1EEEEEEEEEvNT_6ParamsE,"ax",@progbits
	.align	128
.text._ZN7cutlass13device_kernelIN5flash19enable_sm80_to_sm89INS1_16FlashAttnFwdSm80INS1_25CollectiveMainloopFwdSm80ILi8ELi1ELb0EN4cute5tupleIJNS5_1CILi128EEENS7_ILi64EEENS7_ILi192EEEEEELi192ENS_10bfloat16_tEfNS_4arch4Sm80ELb0ELb1ELb0ELb1ELb0ELb1ELb1ELb1EEENS1_21CollectiveEpilogueFwdINS6_IJS8_SA_S9_EEENS6_IJNS7_ILi1EEESI_SI_EEESC_SE_Li256ELb1ELb1ELb1ELb0EEENS1_36VarlenDynamicPersistentTileSchedulerILi128ELi64ELi256ELi256ELb1ELb1ELb0ELb1ELb0ELb1EEEEEEEEEvNT_6ParamsE:
        .type           _ZN7cutlass13device_kernelIN5flash19enable_sm80_to_sm89INS1_16FlashAttnFwdSm80INS1_25CollectiveMainloopFwdSm80ILi8ELi1ELb0EN4cute5tupleIJNS5_1CILi128EEENS7_ILi64EEENS7_ILi192EEEEEELi192ENS_10bfloat16_tEfNS_4arch4Sm80ELb0ELb1ELb0ELb1ELb0ELb1ELb1ELb1EEENS1_21CollectiveEpilogueFwdINS6_IJS8_SA_S9_EEENS6_IJNS7_ILi1EEESI_SI_EEESC_SE_Li256ELb1ELb1ELb1ELb0EEENS1_36VarlenDynamicPersistentTileSchedulerILi128ELi64ELi256ELi256ELb1ELb1ELb0ELb1ELb0ELb1EEEEEEEEEvNT_6ParamsE,@function
        .size           _ZN7cutlass13device_kernelIN5flash19enable_sm80_to_sm89INS1_16FlashAttnFwdSm80INS1_25CollectiveMainloopFwdSm80ILi8ELi1ELb0EN4cute5tupleIJNS5_1CILi128EEENS7_ILi64EEENS7_ILi192EEEEEELi192ENS_10bfloat16_tEfNS_4arch4Sm80ELb0ELb1ELb0ELb1ELb0ELb1ELb1ELb1EEENS1_21CollectiveEpilogueFwdINS6_IJS8_SA_S9_EEENS6_IJNS7_ILi1EEESI_SI_EEESC_SE_Li256ELb1ELb1ELb1ELb0EEENS1_36VarlenDynamicPersistentTileSchedulerILi128ELi64ELi256ELi256ELb1ELb1ELb0ELb1ELb0ELb1EEEEEEEEEvNT_6ParamsE,(.L_x_23 - _ZN7cutlass13device_kernelIN5flash19enable_sm80_to_sm89INS1_16FlashAttnFwdSm80INS1_25CollectiveMainloopFwdSm80ILi8ELi1ELb0EN4cute5tupleIJNS5_1CILi128EEENS7_ILi64EEENS7_ILi192EEEEEELi192ENS_10bfloat16_tEfNS_4arch4Sm80ELb0ELb1ELb0ELb1ELb0ELb1ELb1ELb1EEENS1_21CollectiveEpilogueFwdINS6_IJS8_SA_S9_EEENS6_IJNS7_ILi1EEESI_SI_EEESC_SE_Li256ELb1ELb1ELb1ELb0EEENS1_36VarlenDynamicPersistentTileSchedulerILi128ELi64ELi256ELi256ELb1ELb1ELb0ELb1ELb0ELb1EEEEEEEEEvNT_6ParamsE)
        .other          _ZN7cutlass13device_kernelIN5flash19enable_sm80_to_sm89INS1_16FlashAttnFwdSm80INS1_25CollectiveMainloopFwdSm80ILi8ELi1ELb0EN4cute5tupleIJNS5_1CILi128EEENS7_ILi64EEENS7_ILi192EEEEEELi192ENS_10bfloat16_tEfNS_4arch4Sm80ELb0ELb1ELb0ELb1ELb0ELb1ELb1ELb1EEENS1_21CollectiveEpilogueFwdINS6_IJS8_SA_S9_EEENS6_IJNS7_ILi1EEESI_SI_EEESC_SE_Li256ELb1ELb1ELb1ELb0EEENS1_36VarlenDynamicPersistentTileSchedulerILi128ELi64ELi256ELi256ELb1ELb1ELb0ELb1ELb0ELb1EEEEEEEEEvNT_6ParamsE,@"STO_CUDA_ENTRY STV_DEFAULT"
_ZN7cutlass13device_kernelIN5flash19enable_sm80_to_sm89INS1_16FlashAttnFwdSm80INS1_25CollectiveMainloopFwdSm80ILi8ELi1ELb0EN4cute5tupleIJNS5_1CILi128EEENS7_ILi64EEENS7_ILi192EEEEEELi192ENS_10bfloat16_tEfNS_4arch4Sm80ELb0ELb1ELb0ELb1ELb0ELb1ELb1ELb1EEENS1_21CollectiveEpilogueFwdINS6_IJS8_SA_S9_EEENS6_IJNS7_ILi1EEESI_SI_EEESC_SE_Li256ELb1ELb1ELb1ELb0EEENS1_36VarlenDynamicPersistentTileSchedulerILi128ELi64ELi256ELi256ELb1ELb1ELb0ELb1ELb0ELb1EEEEEEEEEvNT_6ParamsE:
[----:B------:R-:W-:Y:S01]  /*0000*/  LDC R1, c[0x0][0x37c] ;  /* 0x0000df00ff017b82 */ /* 0x000fe20000000800 */
[----:B------:R-:W-:Y:S05]  /*0010*/  EXIT ;  /* 0x000000000000794d */ /* 0x000fea0003800000 */
.L_x_5:
        /* <DEDUP_REMOVED lines=14> */
.L_x_23:


//--------------------- .text._ZN7cutlass13device_kernelIN5flash19enable_sm80_to_sm89INS1_16FlashAttnFwdSm80INS1_25CollectiveMainloopFwdSm80ILi8ELi1ELb1EN4cute5tupleIJNS5_1CILi128EEENS7_ILi96EEENS7_ILi192EEEEEELi192ENS_10bfloat16_tEfNS_4arch4Sm80ELb1ELb0ELb0ELb0ELb0ELb0ELb1ELb1EEENS1_21CollectiveEpilogueFwdINS6_IJS8_SA_S9_EEENS6_IJNS7_ILi1EEESI_SI_EEESC_SE_Li256ELb0ELb1ELb1ELb0EEENS1_30DynamicPersistentTileSchedulerILi256ELi256ELb1ELb1ELb0EEEEEEEEEvNT_6ParamsE --------------------------
	.section	.text._ZN7cutlass13device_kernelIN5flash19enable_sm80_to_sm89INS1_16FlashAttnFwdSm80INS1_25CollectiveMainloopFwdSm80ILi8ELi1ELb1EN4cute5tupleIJNS5_1CILi128EEENS7_ILi96EEENS7_ILi192EEEEEELi192ENS_10bfloat16_tEfNS_4arch4Sm80ELb1ELb0ELb0ELb0ELb0ELb0ELb1ELb1EEENS1_21CollectiveEpilogueFwdINS6_IJS8_SA_S9_EEENS6_IJNS7_ILi1EEESI_SI_EEESC_SE_Li256ELb0ELb1ELb1ELb0EEENS1_30DynamicPersistentTileSchedulerILi256ELi256ELb1ELb1ELb0EEEEEEEEEvNT_6ParamsE,"ax",@progbits
	.align	128
.text._ZN7cutlass13device_kernelIN5flash19enable_sm80_to_sm89INS1_16FlashAttnFwdSm80INS1_25CollectiveMainloopFwdSm80ILi8ELi1ELb1EN4cute5tupleIJNS5_1CILi128EEENS7_ILi96EEENS7_ILi192EEEEEELi192ENS_10bfloat16_tEfNS_4arch4Sm80ELb1ELb0ELb0ELb0ELb0ELb0ELb1ELb1EEENS1_21CollectiveEpilogueFwdINS6_IJS8_SA_S9_EEENS6_IJNS7_ILi1EEESI_SI_EEESC_SE_Li256ELb0ELb1ELb1ELb0EEENS1_30DynamicPersistentTileSchedulerILi256ELi256ELb1ELb1ELb0EEEEEEEEEvNT_6ParamsE:
        .type           _ZN7cutlass13device_kernelIN5flash19enable_sm80_to_sm89INS1_16FlashAttnFwdSm80INS1_25CollectiveMainloopFwdSm80ILi8ELi1ELb1EN4cute5tupleIJNS5_1CILi128EEENS7_ILi96EEENS7_ILi192EEEEEELi192ENS_10bfloat16_tEfNS_4arch4Sm80ELb1ELb0ELb0ELb0ELb0ELb0ELb1ELb1EEENS1_21CollectiveEpilogueFwdINS6_IJS8_SA_S9_EEENS6_IJNS7_ILi1EEESI_SI_EEESC_SE_Li256ELb0ELb1ELb1ELb0EEENS1_30DynamicPersistentTileSchedulerILi256ELi256ELb1ELb1ELb0EEEEEEEEEvNT_6ParamsE,@function
        .size           _ZN7cutlass13device_kernelIN5flash19enable_sm80_to_sm89INS1_16FlashAttnFwdSm80INS1_25CollectiveMainloopFwdSm80ILi8ELi1ELb1EN4cute5tupleIJNS5_1CILi128EEENS7_ILi96EEENS7_ILi192EEEEEELi192ENS_10bfloat16_tEfNS_4arch4Sm80ELb1ELb0ELb0ELb0ELb0ELb0ELb1ELb1EEENS1_21CollectiveEpilogueFwdINS6_IJS8_SA_S9_EEENS6_IJNS7_ILi1EEESI_SI_EEESC_SE_Li256ELb0ELb1ELb1ELb0EEENS1_30DynamicPersistentTileSchedulerILi256ELi256ELb1ELb1ELb0EEEEEEEEEvNT_6ParamsE,(.L_x_24 - _ZN7cutlass13device_kernelIN5flash19enable_sm80_to_sm89INS1_16FlashAttnFwdSm80INS1_25CollectiveMainloopFwdSm80ILi8ELi1ELb1EN4cute5tupleIJNS5_1CILi128EEENS7_ILi96EEENS7_ILi192EEEEEELi192ENS_10bfloat16_tEfNS_4arch4Sm80ELb1ELb0ELb0ELb0ELb0ELb0ELb1ELb1EEENS1_21CollectiveEpilogueFwdINS6_IJS8_SA_S9_EEENS6_IJNS7_ILi1EEESI_SI_EEESC_SE_Li256ELb0ELb1ELb1ELb0EEENS1_30DynamicPersistentTileSchedulerILi256ELi256ELb1ELb1ELb0EEEEEEEEEvNT_6ParamsE)
        .other          _ZN7cutlass13device_kernelIN5flash19enable_sm80_to_sm89INS1_16FlashAttnFwdSm80INS1_25CollectiveMainloopFwdSm80ILi8ELi1ELb1EN4cute5tupleIJNS5_1CILi128EEENS7_ILi96EEENS7_ILi192EEEEEELi192ENS_10bfloat16_tEfNS_4arch4Sm80ELb1ELb0ELb0ELb0ELb0ELb0ELb1ELb1EEENS1_21CollectiveEpilogueFwdINS6_IJS8_SA_S9_EEENS6_IJNS7_ILi1EEESI_SI_EEESC_SE_Li256ELb0ELb1ELb1ELb0EEENS1_30DynamicPersistentTileSchedulerILi256ELi256ELb1ELb1ELb0EEEEEEEEEvNT_6ParamsE,@"STO_CUDA_ENTRY STV_DEFAULT"
_ZN7cutlass13device_kernelIN5flash19enable_sm80_to_sm89INS1_16FlashAttnFwdSm80INS1_25CollectiveMainloopFwdSm80ILi8ELi1ELb1EN4cute5tupleIJNS5_1CILi128EEENS7_ILi96EEENS7_ILi192EEEEEELi192ENS_10bfloat16_tEfNS_4arch4Sm80ELb1ELb0ELb0ELb0ELb0ELb0ELb1ELb1EEENS1_21CollectiveEpilogueFwdINS6_IJS8_SA_S9_EEENS6_IJNS7_ILi1EEESI_SI_EEESC_SE_Li256ELb0ELb1ELb1ELb0EEENS1_30DynamicPersistentTileSchedulerILi256ELi256ELb1ELb1ELb0EEEEEEEEEvNT_6ParamsE:
[----:B------:R-:W-:Y:S01]  /*0000*/  LDC R1, c[0x0][0x37c] ;  /* 0x0000df00ff017b82 */ /* 0x000fe20000000800 */
[----:B------:R-:W-:Y:S05]  /*0010*/  EXIT ;  /* 0x000000000000794d */ /* 0x000fea0003800000 */
.L_x_6:
        /* <DEDUP_REMOVED lines=14> */
.L_x_24:


//--------------------- .text._ZN7cutlass13device_kernelIN5flash19enable_sm80_to_sm89INS1_16FlashAttnFwdSm80INS1_25CollectiveMainloopFwdSm80ILi8ELi1ELb0EN4cute5tupleIJNS5_1CILi128EEENS7_ILi64EEENS7_ILi192EEEEEELi192ENS_10bfloat16_tEfNS_4arch4Sm80ELb1ELb0ELb0ELb1ELb0ELb0ELb1ELb1EEENS1_21CollectiveEpilogueFwdINS6_IJS8_SA_S9_EEENS6_IJNS7_ILi1EEESI_SI_EEESC_SE_Li256ELb1ELb1ELb1ELb0EEENS1_36VarlenDynamicPersistentTileSchedulerILi128ELi64ELi256ELi256ELb1ELb1ELb0ELb1ELb1ELb1EEEEEEEEEvNT_6ParamsE --------------------------
	.section	.text._ZN7cutlass13device_kernelIN5flash19enable_sm80_to_sm89INS1_16FlashAttnFwdSm80INS1_25CollectiveMainloopFwdSm80ILi8ELi1ELb0EN4cute5tupleIJNS5_1CILi128EEENS7_ILi64EEENS7_ILi192EEEEEELi192ENS_10bfloat16_tEfNS_4arch4Sm80ELb1ELb0ELb0ELb1ELb0ELb0ELb1ELb1EEENS1_21CollectiveEpilogueFwdINS6_IJS8_SA_S9_EEENS6_IJNS7_ILi1EEESI_SI_EEESC_SE_Li256ELb1ELb1ELb1ELb0EEENS1_36VarlenDynamicPersistentTileSchedulerILi128ELi64ELi256ELi256ELb1ELb1ELb0ELb1ELb1ELb1EEEEEEEEEvNT_6ParamsE,"ax",@progbits
	.align	128
.text._ZN7cutlass13device_kernelIN5flash19enable_sm80_to_sm89INS1_16FlashAttnFwdSm80INS1_25CollectiveMainloopFwdSm80ILi8ELi1ELb0EN4cute5tupleIJNS5_1CILi128EEENS7_ILi64EEENS7_ILi192EEEEEELi192ENS_10bfloat16_tEfNS_4arch4Sm80ELb1ELb0ELb0ELb1ELb0ELb0ELb1ELb1EEENS1_21CollectiveEpilogueFwdINS6_IJS8_SA_S9_EEENS6_IJNS7_ILi1EEESI_SI_EEESC_SE_Li256ELb1ELb1ELb1ELb0EEENS1_36VarlenDynamicPersistentTileSchedulerILi128ELi64ELi256ELi256ELb1ELb1ELb0ELb1ELb1ELb1EEEEEEEEEvNT_6ParamsE:
        .type           _ZN7cutlass13device_kernelIN5flash19enable_sm80_to_sm89INS1_16FlashAttnFwdSm80INS1_25CollectiveMainloopFwdSm80ILi8ELi1ELb0EN4cute5tupleIJNS5_1CILi128EEENS7_ILi64EEENS7_ILi192EEEEEELi192ENS_10bfloat16_tEfNS_4arch4Sm80ELb1ELb0ELb0ELb1ELb0ELb0ELb1ELb1EEENS1_21CollectiveEpilogueFwdINS6_IJS8_SA_S9_EEENS6_IJNS7_ILi1EEESI_SI_EEESC_SE_Li256ELb1ELb1ELb1ELb0EEENS1_36VarlenDynamicPersistentTileSchedulerILi128ELi64ELi256ELi256ELb1ELb1ELb0ELb1ELb1ELb1EEEEEEEEEvNT_6ParamsE,@function
        .size           _ZN7cutlass13device_kernelIN5flash19enable_sm80_to_sm89INS1_16FlashAttnFwdSm80INS1_25CollectiveMainloopFwdSm80ILi8ELi1ELb0EN4cute5tupleIJNS5_1CILi128EEENS7_ILi64EEENS7_ILi192EEEEEELi192ENS_10bfloat16_tEfNS_4arch4Sm80ELb1ELb0ELb0ELb1ELb0ELb0ELb1ELb1EEENS1_21CollectiveEpilogueFwdINS6_IJS8_SA_S9_EEENS6_IJNS7_ILi1EEESI_SI_EEESC_SE_Li256ELb1ELb1ELb1ELb0EEENS1_36VarlenDynamicPersistentTileSchedulerILi128ELi64ELi256ELi256ELb1ELb1ELb0ELb1ELb1ELb1EEEEEEEEEvNT_6ParamsE,(.L_x_25 - _ZN7cutlass13device_kernelIN5flash19enable_sm80_to_sm89INS1_16FlashAttnFwdSm80INS1_25CollectiveMainloopFwdSm80ILi8ELi1ELb0EN4cute5tupleIJNS5_1CILi128EEENS7_ILi64EEENS7_ILi192EEEEEELi192ENS_10bfloat16_tEfNS_4arch4Sm80ELb1ELb0ELb0ELb1ELb0ELb0ELb1ELb1EEENS1_21CollectiveEpilogueFwdINS6_IJS8_SA_S9_EEENS6_IJNS7_ILi1EEESI_SI_EEESC_SE_Li256ELb1ELb1ELb1ELb0EEENS1_36VarlenDynamicPersistentTileSchedulerILi128ELi64ELi256ELi256ELb1ELb1ELb0ELb1ELb1ELb1EEEEEEEEEvNT_6ParamsE)
        .other          _ZN7cutlass13device_kernelIN5flash19enable_sm80_to_sm89INS1_16FlashAttnFwdSm80INS1_25CollectiveMainloopFwdSm80ILi8ELi1ELb0EN4cute5tupleIJNS5_1CILi128EEENS7_ILi64EEENS7_ILi192EEEEEELi192ENS_10bfloat16_tEfNS_4arch4Sm80ELb1ELb0ELb0ELb1ELb0ELb0ELb1ELb1EEENS1_21CollectiveEpilogueFwdINS6_IJS8_SA_S9_EEENS6_IJNS7_ILi1EEESI_SI_EEESC_SE_Li256ELb1ELb1ELb1ELb0EEENS1_36VarlenDynamicPersistentTileSchedulerILi128ELi64ELi256ELi256ELb1ELb1ELb0ELb1ELb1ELb1EEEEEEEEEvNT_6ParamsE,@"STO_CUDA_ENTRY STV_DEFAULT"
_ZN7cutlass13device_kernelIN5flash19enable_sm80_to_sm89INS1_16FlashAttnFwdSm80INS1_25CollectiveMainloopFwdSm80ILi8ELi1ELb0EN4cute5tupleIJNS5_1CILi128EEENS7_ILi64EEENS7_ILi192EEEEEELi192ENS_10bfloat16_tEfNS_4arch4Sm80ELb1ELb0ELb0ELb1ELb0ELb0ELb1ELb1EEENS1_21CollectiveEpilogueFwdINS6_IJS8_SA_S9_EEENS6_IJNS7_ILi1EEESI_SI_EEESC_SE_Li256ELb1ELb1ELb1ELb0EEENS1_36VarlenDynamicPersistentTileSchedulerILi128ELi64ELi256ELi256ELb1ELb1ELb0ELb1ELb1ELb1EEEEEEEEEvNT_6ParamsE:
[----:B------:R-:W-:Y:S01]  /*0000*/  LDC R1, c[0x0][0x37c] ;  /* 0x0000df00ff017b82 */ /* 0x000fe20000000800 */
[----:B------:R-:W-:Y:S05]  /*0010*/  EXIT ;  /* 0x000000000000794d */ /* 0x000fea0003800000 */
.L_x_7:
        /* <DEDUP_REMOVED lines=14> */
.L_x_25:


//--------------------- .text._ZN7cutlass13device_kernelIN5flash19enable_sm80_to_sm89INS1_16FlashAttnFwdSm80INS1_25CollectiveMainloopFwdSm80ILi8ELi1ELb0EN4cute5tupleIJNS5_1CILi128EEENS7_ILi64EEENS7_ILi192EEEEEELi192ENS_10bfloat16_tEfNS_4arch4Sm80ELb1ELb0ELb0ELb1ELb0ELb1ELb1ELb1EEENS1_21CollectiveEpilogueFwdINS6_IJS8_SA_S9_EEENS6_IJNS7_ILi1EEESI_SI_EEESC_SE_Li256ELb1ELb1ELb1ELb0EEENS1_36VarlenDynamicPersistentTileSchedulerILi128ELi64ELi256ELi256ELb1ELb1ELb0ELb1ELb1ELb1EEEEEEEEEvNT_6ParamsE --------------------------
	.section	.text._ZN7cutlass13device_kernelIN5flash19enable_sm80_to_sm89INS1_16FlashAttnFwdSm80INS1_25CollectiveMainloopFwdSm80ILi8ELi1ELb0EN4cute5tupleIJNS5_1CILi128EEENS7_ILi64EEENS7_ILi192EEEEEELi192ENS_10bfloat16_tEfNS_4arch4Sm80ELb1ELb0ELb0ELb1ELb0ELb1ELb1ELb1EEENS1_21CollectiveEpilogueFwdINS6_IJS8_SA_S9_EEENS6_IJNS7_ILi1EEESI_SI_EEESC_SE_Li256ELb1ELb1ELb1ELb0EEENS1_36VarlenDynamicPersistentTileSchedulerILi128ELi64ELi256ELi256ELb1ELb1ELb0ELb1ELb1ELb1EEEEEEEEEvNT_6ParamsE,"ax",@progbits
	.align	128
.text._ZN7cutlass13device_kernelIN5flash19enable_sm80_to_sm89INS1_16FlashAttnFwdSm80INS1_25CollectiveMainloopFwdSm80ILi8ELi1ELb0EN4cute5tupleIJNS5_1CILi128EEENS7_ILi64EEENS7_ILi192EEEEEELi192ENS_10bfloat16_tEfNS_4arch4Sm80ELb1ELb0ELb0ELb1ELb0ELb1ELb1ELb1EEENS1_21CollectiveEpilogueFwdINS6_IJS8_SA_S9_EEENS6_IJNS7_ILi1EEESI_SI_EEESC_SE_Li256ELb1ELb1ELb1ELb0EEENS1_36VarlenDynamicPersistentTileSchedulerILi128ELi64ELi256ELi256ELb1ELb1ELb0ELb1ELb1ELb1EEEEEEEEEvNT_6ParamsE:
        .type           _ZN7cutlass13device_kernelIN5flash19enable_sm80_to_sm89INS1_16FlashAttnFwdSm80INS1_25CollectiveMainloopFwdSm80ILi8ELi1ELb0EN4cute5tupleIJNS5_1CILi128EEENS7_ILi64EEENS7_ILi192EEEEEELi192ENS_10bfloat16_tEfNS_4arch4Sm80ELb1ELb0ELb0ELb1ELb0ELb1ELb1ELb1EEENS1_21CollectiveEpilogueFwdINS6_IJS8_SA_S9_EEENS6_IJNS7_ILi1EEESI_SI_EEESC_SE_Li256ELb1ELb1ELb1ELb0EEENS1_36VarlenDynamicPersistentTileSchedulerILi128ELi64ELi256ELi256ELb1ELb1ELb0ELb1ELb1ELb1EEEEEEEEEvNT_6ParamsE,@function
        .size           _ZN7cutlass13device_kernelIN5flash19enable_sm80_to_sm89INS1_16FlashAttnFwdSm80INS1_25CollectiveMainloopFwdSm80ILi8ELi1ELb0EN4cute5tupleIJNS5_1CILi128EEENS7_ILi64EEENS7_ILi192EEEEEELi192ENS_10bfloat16_tEfNS_4arch4Sm80ELb1ELb0ELb0ELb1ELb0ELb1ELb1ELb1EEENS1_21CollectiveEpilogueFwdINS6_IJS8_SA_S9_EEENS6_IJNS7_ILi1EEESI_SI_EEESC_SE_Li256ELb1ELb1ELb1ELb0EEENS1_36VarlenDynamicPersistentTileSchedulerILi128ELi64ELi256ELi256ELb1ELb1ELb0ELb1ELb1ELb1EEEEEEEEEvNT_6ParamsE,(.L_x_26 - _ZN7cutlass13device_kernelIN5flash19enable_sm80_to_sm89INS1_16FlashAttnFwdSm80INS1_25CollectiveMainloopFwdSm80ILi8ELi1ELb0EN4cute5tupleIJNS5_1CILi128EEENS7_ILi64EEENS7_ILi192EEEEEELi192ENS_10bfloat16_tEfNS_4arch4Sm80ELb1ELb0ELb0ELb1ELb0ELb1ELb1ELb1EEENS1_21CollectiveEpilogueFwdINS6_IJS8_SA_S9_EEENS6_IJNS7_ILi1EEESI_SI_EEESC_SE_Li256ELb1ELb1ELb1ELb0EEENS1_36VarlenDynamicPersistentTileSchedulerILi128ELi64ELi256ELi256ELb1ELb1ELb0ELb1ELb1ELb1EEEEEEEEEvNT_6ParamsE)
        .other          _ZN7cutlass13device_kernelIN5flash19enable_sm80_to_sm89INS1_16FlashAttnFwdSm80INS1_25CollectiveMainloopFwdSm80ILi8ELi1ELb0EN4cute5tupleIJNS5_1CILi128EEENS7_ILi64EEENS7_ILi192EEEEEELi192ENS_10bfloat16_tEfNS_4arch4Sm80ELb1ELb0ELb0ELb1ELb0ELb1ELb1ELb1EEENS1_21CollectiveEpilogueFwdINS6_IJS8_SA_S9_EEENS6_IJNS7_ILi1EEESI_SI_EEESC_SE_Li256ELb1ELb1ELb1ELb0EEENS1_36VarlenDynamicPersistentTileSchedulerILi128ELi64ELi256ELi256ELb1ELb1ELb0ELb1ELb1ELb1EEEEEEEEEvNT_6ParamsE,@"STO_CUDA_ENTRY STV_DEFAULT"
_ZN7cutlass13device_kernelIN5flash19enable_sm80_to_sm89INS1_16FlashAttnFwdSm80INS1_25CollectiveMainloopFwdSm80ILi8ELi1ELb0EN4cute5tupleIJNS5_1CILi128EEENS7_ILi64EEENS7_ILi192EEEEEELi192ENS_10bfloat16_tEfNS_4arch4Sm80ELb1ELb0ELb0ELb1ELb0ELb1ELb1ELb1EEENS1_21CollectiveEpilogueFwdINS6_IJS8_SA_S9_EEENS6_IJNS7_ILi1EEESI_SI_EEESC_SE_Li256ELb1ELb1ELb1ELb0EEENS1_36VarlenDynamicPersistentTileSchedulerILi128ELi64ELi256ELi256ELb1ELb1ELb0ELb1ELb1ELb1EEEEEEEEEvNT_6ParamsE:
[----:B------:R-:W-:Y:S01]  /*0000*/  LDC R1, c[0x0][0x37c] ;  /* 0x0000df00ff017b82 */ /* 0x000fe20000000800 */
[----:B------:R-:W-:Y:S05]  /*0010*/  EXIT ;  /* 0x000000000000794d */ /* 0x000fea0003800000 */
.L_x_8:
        /* <DEDUP_REMOVED lines=14> */
.L_x_26:


//--------------------- .text._ZN7cutlass13device_kernelIN5flash19enable_sm80_to_sm89INS1_16FlashAttnFwdSm80INS1_25CollectiveMainloopFwdSm80ILi8ELi2ELb1EN4cute5tupleIJNS5_1CILi128EEENS7_ILi96EEENS7_ILi192EEEEEELi192ENS_10bfloat16_tEfNS_4arch4Sm80ELb0ELb0ELb0ELb0ELb0ELb0ELb1ELb1EEENS1_21CollectiveEpilogueFwdINS6_IJS8_SA_S9_EEENS6_IJNS7_ILi1EEESI_SI_EEESC_SE_Li256ELb0ELb1ELb1ELb0EEENS1_19SingleTileSchedulerILb0ELb1ELb1ELi128EEEEEEEEEvNT_6ParamsE --------------------------
	.section	.text._ZN7cutlass13device_kernelIN5flash19enable_sm80_to_sm89INS1_16FlashAttnFwdSm80INS1_25CollectiveMainloopFwdSm80ILi8ELi2ELb1EN4cute5tupleIJNS5_1CILi128EEENS7_ILi96EEENS7_ILi192EEEEEELi192ENS_10bfloat16_tEfNS_4arch4Sm80ELb0ELb0ELb0ELb0ELb0ELb0ELb1ELb1EEENS1_21CollectiveEpilogueFwdINS6_IJS8_SA_S9_EEENS6_IJNS7_ILi1EEESI_SI_EEESC_SE_Li256ELb0ELb1ELb1ELb0EEENS1_19SingleTileSchedulerILb0ELb1ELb1ELi128EEEEEEEEEvNT_6ParamsE,"ax",@progbits
	.align	128
.text._ZN7cutlass13device_kernelIN5flash19enable_sm80_to_sm89INS1_16FlashAttnFwdSm80INS1_25CollectiveMainloopFwdSm80ILi8ELi2ELb1EN4cute5tupleIJNS5_1CILi128EEENS7_ILi96EEENS7_ILi192EEEEEELi192ENS_10bfloat16_tEfNS_4arch4Sm80ELb0ELb0ELb0ELb0ELb0ELb0ELb1ELb1EEENS1_21CollectiveEpilogueFwdINS6_IJS8_SA_S9_EEENS6_IJNS7_ILi1EEESI_SI_EEESC_SE_Li256ELb0ELb1ELb1ELb0EEENS1_19SingleTileSchedulerILb0ELb1ELb1ELi128EEEEEEEEEvNT_6ParamsE:
        .type           _ZN7cutlass13device_kernelIN5flash19enable_sm80_to_sm89INS1_16FlashAttnFwdSm80INS1_25CollectiveMainloopFwdSm80ILi8ELi2ELb1EN4cute5tupleIJNS5_1CILi128EEENS7_ILi96EEENS7_ILi192EEEEEELi192ENS_10bfloat16_tEfNS_4arch4Sm80ELb0ELb0ELb0ELb0ELb0ELb0ELb1ELb1EEENS1_21CollectiveEpilogueFwdINS6_IJS8_SA_S9_EEENS6_IJNS7_ILi1EEESI_SI_EEESC_SE_Li256ELb0ELb1ELb1ELb0EEENS1_19SingleTileSchedulerILb0ELb1ELb1ELi128EEEEEEEEEvNT_6ParamsE,@function
        .size           _ZN7cutlass13device_kernelIN5flash19enable_sm80_to_sm89INS1_16FlashAttnFwdSm80INS1_25CollectiveMainloopFwdSm80ILi8ELi2ELb1EN4cute5tupleIJNS5_1CILi128EEENS7_ILi96EEENS7_ILi192EEEEEELi192ENS_10bfloat16_tEfNS_4arch4Sm80ELb0ELb0ELb0ELb0ELb0ELb0ELb1ELb1EEENS1_21CollectiveEpilogueFwdINS6_IJS8_SA_S9_EEENS6_IJNS7_ILi1EEESI_SI_EEESC_SE_Li256ELb0ELb1ELb1ELb0EEENS1_19SingleTileSchedulerILb0ELb1ELb1ELi128EEEEEEEEEvNT_6ParamsE,(.L_x_27 - _ZN7cutlass13device_kernelIN5flash19enable_sm80_to_sm89INS1_16FlashAttnFwdSm80INS1_25CollectiveMainloopFwdSm80ILi8ELi2ELb1EN4cute5tupleIJNS5_1CILi128EEENS7_ILi96EEENS7_ILi192EEEEEELi192ENS_10bfloat16_tEfNS_4arch4Sm80ELb0ELb0ELb0ELb0ELb0ELb0ELb1ELb1EEENS1_21CollectiveEpilogueFwdINS6_IJS8_SA_S9_EEENS6_IJNS7_ILi1EEESI_SI_EEESC_SE_Li256ELb0ELb1ELb1ELb0EEENS1_19SingleTileSchedulerILb0ELb1ELb1ELi128EEEEEEEEEvNT_6ParamsE)
        .other          _ZN7cutlass13device_kernelIN5flash19enable_sm80_to_sm89INS1_16FlashAttnFwdSm80INS1_25CollectiveMainloopFwdSm80ILi8ELi2ELb1EN4cute5tupleIJNS5_1CILi128EEENS7_ILi96EEENS7_ILi192EEEEEELi192ENS_10bfloat16_tEfNS_4arch4Sm80ELb0ELb0ELb0ELb0ELb0ELb0ELb1ELb1EEENS1_21CollectiveEpilogueFwdINS6_IJS8_SA_S9_EEENS6_IJNS7_ILi1EEESI_SI_EEESC_SE_Li256ELb0ELb1ELb1ELb0EEENS1_19SingleTileSchedulerILb0ELb1ELb1ELi128EEEEEEEEEvNT_6ParamsE,@"STO_CUDA_ENTRY STV_DEFAULT"
_ZN7cutlass13device_kernelIN5flash19enable_sm80_to_sm89INS1_16FlashAttnFwdSm80INS1_25CollectiveMainloopFwdSm80ILi8ELi2ELb1EN4cute5tupleIJNS5_1CILi128EEENS7_ILi96EEENS7_ILi192EEEEEELi192ENS_10bfloat16_tEfNS_4arch4Sm80ELb0ELb0ELb0ELb0ELb0ELb0ELb1ELb1EEENS1_21CollectiveEpilogueFwdINS6_IJS8_SA_S9_EEENS6_IJNS7_ILi1EEESI_SI_EEESC_SE_Li256ELb0ELb1ELb1ELb0EEENS1_19SingleTileSchedulerILb0ELb1ELb1ELi128EEEEEEEEEvNT_6ParamsE:
[----:B------:R-:W-:Y:S01]  /*0000*/  LDC R1, c[0x0][0x37c] ;  /* 0x0000df00ff017b82 */ /* 0x000fe20000000800 */
[----:B------:R-:W-:Y:S05]  /*0010*/  EXIT ;  /* 0x000000000000794d */ /* 0x000fea0003800000 */
.L_x_9:
        /* <DEDUP_REMOVED lines=14> */
.L_x_27:


//--------------------- .text._ZN7cutlass13device_kernelIN5flash19enable_sm80_to_sm89INS1_16FlashAttnFwdSm80INS1_25CollectiveMainloopFwdSm80ILi8ELi2ELb0EN4cute5tupleIJNS5_1CILi128EEENS7_ILi64EEENS7_ILi192EEEEEELi192ENS_10bfloat16_tEfNS_4arch4Sm80ELb0ELb0ELb0ELb1ELb0ELb0ELb1ELb1EEENS1_21CollectiveEpilogueFwdINS6_IJS8_SA_S9_EEENS6_IJNS7_ILi1EEESI_SI_EEESC_SE_Li256ELb1ELb1ELb1ELb0EEENS1_36VarlenDynamicPersistentTileSchedulerILi128ELi64ELi256ELi256ELb1ELb1ELb0ELb0ELb1ELb1EEEEEEEEEvNT_6ParamsE --------------------------
	.section	.text._ZN7cutlass13device_kernelIN5flash19enable_sm80_to_sm89INS1_16FlashAttnFwdSm80INS1_25CollectiveMainloopFwdSm80ILi8ELi2ELb0EN4cute5tupleIJNS5_1CILi128EEENS7_ILi64EEENS7_ILi192EEEEEELi192ENS_10bfloat16_tEfNS_4arch4Sm80ELb0ELb0ELb0ELb1ELb0ELb0ELb1ELb1EEENS1_21CollectiveEpilogueFwdINS6_IJS8_SA_S9_EEENS6_IJNS7_ILi1EEESI_SI_EEESC_SE_Li256ELb1ELb1ELb1ELb0EEENS1_36VarlenDynamicPersistentTileSchedulerILi128ELi64ELi256ELi256ELb1ELb1ELb0ELb0ELb1ELb1EEEEEEEEEvNT_6ParamsE,"ax",@progbits
	.align	128
.text._ZN7cutlass13device_kernelIN5flash19enable_sm80_to_sm89INS1_16FlashAttnFwdSm80INS1_25CollectiveMainloopFwdSm80ILi8ELi2ELb0EN4cute5tupleIJNS5_1CILi128EEENS7_ILi64EEENS7_ILi192EEEEEELi192ENS_10bfloat16_tEfNS_4arch4Sm80ELb0ELb0ELb0ELb1ELb0ELb0ELb1ELb1EEENS1_21CollectiveEpilogueFwdINS6_IJS8_SA_S9_EEENS6_IJNS7_ILi1EEESI_SI_EEESC_SE_Li256ELb1ELb1ELb1ELb0EEENS1_36VarlenDynamicPersistentTileSchedulerILi128ELi64ELi256ELi256ELb1ELb1ELb0ELb0ELb1ELb1EEEEEEEEEvNT_6ParamsE:
        .type           _ZN7cutlass13device_kernelIN5flash19enable_sm80_to_sm89INS1_16FlashAttnFwdSm80INS1_25CollectiveMainloopFwdSm80ILi8ELi2ELb0EN4cute5tupleIJNS5_1CILi128EEENS7_ILi64EEENS7_ILi192EEEEEELi192ENS_10bfloat16_tEfNS_4arch4Sm80ELb0ELb0ELb0ELb1ELb0ELb0ELb1ELb1EEENS1_21CollectiveEpilogueFwdINS6_IJS8_SA_S9_EEENS6_IJNS7_ILi1EEESI_SI_EEESC_SE_Li256ELb1ELb1ELb1ELb0EEENS1_36VarlenDynamicPersistentTileSchedulerILi128ELi64ELi256ELi256ELb1ELb1ELb0ELb0ELb1ELb1EEEEEEEEEvNT_6ParamsE,@function
        .size           _ZN7cutlass13device_kernelIN5flash19enable_sm80_to_sm89INS1_16FlashAttnFwdSm80INS1_25CollectiveMainloopFwdSm80ILi8ELi2ELb0EN4cute5tupleIJNS5_1CILi128EEENS7_ILi64EEENS7_ILi192EEEEEELi192ENS_10bfloat16_tEfNS_4arch4Sm80ELb0ELb0ELb0ELb1ELb0ELb0ELb1ELb1EEENS1_21CollectiveEpilogueFwdINS6_IJS8_SA_S9_EEENS6_IJNS7_ILi1EEESI_SI_EEESC_SE_Li256ELb1ELb1ELb1ELb0EEENS1_36VarlenDynamicPersistentTileSchedulerILi128ELi64ELi256ELi256ELb1ELb1ELb0ELb0ELb1ELb1EEEEEEEEEvNT_6ParamsE,(.L_x_28 - _ZN7cutlass13device_kernelIN5flash19enable_sm80_to_sm89INS1_16FlashAttnFwdSm80INS1_25CollectiveMainloopFwdSm80ILi8ELi2ELb0EN4cute5tupleIJNS5_1CILi128EEENS7_ILi64EEENS7_ILi192EEEEEELi192ENS_10bfloat16_tEfNS_4arch4Sm80ELb0ELb0ELb0ELb1ELb0ELb0ELb1ELb1EEENS1_21CollectiveEpilogueFwdINS6_IJS8_SA_S9_EEENS6_IJNS7_ILi1EEESI_SI_EEESC_SE_Li256ELb1ELb1ELb1ELb0EEENS1_36VarlenDynamicPersistentTileSchedulerILi128ELi64ELi256ELi256ELb1ELb1ELb0ELb0ELb1ELb1EEEEEEEEEvNT_6ParamsE)
        .other          _ZN7cutlass13device_kernelIN5flash19enable_sm80_to_sm89INS1_16FlashAttnFwdSm80INS1_25CollectiveMainloopFwdSm80ILi8ELi2ELb0EN4cute5tupleIJNS5_1CILi128EEENS7_ILi64EEENS7_ILi192EEEEEELi192ENS_10bfloat16_tEfNS_4arch4Sm80ELb0ELb0ELb0ELb1ELb0ELb0ELb1ELb1EEENS1_21CollectiveEpilogueFwdINS6_IJS8_SA_S9_EEENS6_IJNS7_ILi1EEESI_SI_EEESC_SE_Li256ELb1ELb1ELb1ELb0EEENS1_36VarlenDynamicPersistentTileSchedulerILi128ELi64ELi256ELi256ELb1ELb1ELb0ELb0ELb1ELb1EEEEEEEEEvNT_6ParamsE,@"STO_CUDA_ENTRY STV_DEFAULT"
_ZN7cutlass13device_kernelIN5flash19enable_sm80_to_sm89INS1_16FlashAttnFwdSm80INS1_25CollectiveMainloopFwdSm80ILi8ELi2ELb0EN4cute5tupleIJNS5_1CILi128EEENS7_ILi64EEENS7_ILi192EEEEEELi192ENS_10bfloat16_tEfNS_4arch4Sm80ELb0ELb0ELb0ELb1ELb0ELb0ELb1ELb1EEENS1_21CollectiveEpilogueFwdINS6_IJS8_SA_S9_EEENS6_IJNS7_ILi1EEESI_SI_EEESC_SE_Li256ELb1ELb1ELb1ELb0EEENS1_36VarlenDynamicPersistentTileSchedulerILi128ELi64ELi256ELi256ELb1ELb1ELb0ELb0ELb1ELb1EEEEEEEEEvNT_6ParamsE:
[----:B------:R-:W-:Y:S01]  /*0000*/  LDC R1, c[0x0][0x37c] ;  /* 0x0000df00ff017b82 */ /* 0x000fe20000000800 */
[----:B------:R-:W-:Y:S05]  /*0010*/  EXIT ;  /* 0x000000000000794d */ /* 0x000fea0003800000 */
.L_x_10:
        /* <DEDUP_REMOVED lines=14> */
.L_x_28:


//--------------------- .text._ZN7cutlass13device_kernelIN5flash19enable_sm80_to_sm89INS1_16FlashAttnFwdSm80INS1_25CollectiveMainloopFwdSm80ILi8ELi2ELb0EN4cute5tupleIJNS5_1CILi128EEENS7_ILi64EEENS7_ILi192EEEEEELi192ENS_10bfloat16_tEfNS_4arch4Sm80ELb0ELb0ELb0ELb1ELb0ELb1ELb1ELb1EEENS1_21CollectiveEpilogueFwdINS6_IJS8_SA_S9_EEENS6_IJNS7_ILi1EEESI_SI_EEESC_SE_Li256ELb1ELb1ELb1ELb0EEENS1_36VarlenDynamicPersistentTileSchedulerILi128ELi64ELi256ELi256ELb1ELb1ELb0ELb0ELb1ELb1EEEEEEEEEvNT_6ParamsE --------------------------
	.section	.text._ZN7cutlass13device_kernelIN5flash19enable_sm80_to_sm89INS1_16FlashAttnFwdSm80INS1_25CollectiveMainloopFwdSm80ILi8ELi2ELb0EN4cute5tupleIJNS5_1CILi128EEENS7_ILi64EEENS7_ILi192EEEEEELi192ENS_10bfloat16_tEfNS_4arch4Sm80ELb0ELb0ELb0ELb1ELb0ELb1ELb1ELb1EEENS1_21CollectiveEpilogueFwdINS6_IJS8_SA_S9_EEENS6_IJNS7_ILi1EEESI_SI_EEESC_SE_Li256ELb1ELb1ELb1ELb0EEENS1_36VarlenDynamicPersistentTileSchedulerILi128ELi64ELi256ELi256ELb1ELb1ELb0ELb0ELb1ELb1EEEEEEEEEvNT_6ParamsE,"ax",@progbits
	.align	128
.text._ZN7cutlass13device_kernelIN5flash19enable_sm80_to_sm89INS1_16FlashAttnFwdSm80INS1_25CollectiveMainloopFwdSm80ILi8ELi2ELb0EN4cute5tupleIJNS5_1CILi128EEENS7_ILi64EEENS7_ILi192EEEEEELi192ENS_10bfloat16_tEfNS_4arch4Sm80ELb0ELb0ELb0ELb1ELb0ELb1ELb1ELb1EEENS1_21CollectiveEpilogueFwdINS6_IJS8_SA_S9_EEENS6_IJNS7_ILi1EEESI_SI_EEESC_SE_Li256ELb1ELb1ELb1ELb0EEENS1_36VarlenDynamicPersistentTileSchedulerILi128ELi64ELi256ELi256ELb1ELb1ELb0ELb0ELb1ELb1EEEEEEEEEvNT_6ParamsE:
        .type           _ZN7cutlass13device_kernelIN5flash19enable_sm80_to_sm89INS1_16FlashAttnFwdSm80INS1_25CollectiveMainloopFwdSm80ILi8ELi2ELb0EN4cute5tupleIJNS5_1CILi128EEENS7_ILi64EEENS7_ILi192EEEEEELi192ENS_10bfloat16_tEfNS_4arch4Sm80ELb0ELb0ELb0ELb1ELb0ELb1ELb1ELb1EEENS1_21CollectiveEpilogueFwdINS6_IJS8_SA_S9_EEENS6_IJNS7_ILi1EEESI_SI_EEESC_SE_Li256ELb1ELb1ELb1ELb0EEENS1_36VarlenDynamicPersistentTileSchedulerILi128ELi64ELi256ELi256ELb1ELb1ELb0ELb0ELb1ELb1EEEEEEEEEvNT_6ParamsE,@function
        .size           _ZN7cutlass13device_kernelIN5flash19enable_sm80_to_sm89INS1_16FlashAttnFwdSm80INS1_25CollectiveMainloopFwdSm80ILi8ELi2ELb0EN4cute5tupleIJNS5_1CILi128EEENS7_ILi64EEENS7_ILi192EEEEEELi192ENS_10bfloat16_tEfNS_4arch4Sm80ELb0ELb0ELb0ELb1ELb0ELb1ELb1ELb1EEENS1_21CollectiveEpilogueFwdINS6_IJS8_SA_S9_EEENS6_IJNS7_ILi1EEESI_SI_EEESC_SE_Li256ELb1ELb1ELb1ELb0EEENS1_36VarlenDynamicPersistentTileSchedulerILi128ELi64ELi256ELi256ELb1ELb1ELb0ELb0ELb1ELb1EEEEEEEEEvNT_6ParamsE,(.L_x_29 - _ZN7cutlass13device_kernelIN5flash19enable_sm80_to_sm89INS1_16FlashAttnFwdSm80INS1_25CollectiveMainloopFwdSm80ILi8ELi2ELb0EN4cute5tupleIJNS5_1CILi128EEENS7_ILi64EEENS7_ILi192EEEEEELi192ENS_10bfloat16_tEfNS_4arch4Sm80ELb0ELb0ELb0ELb1ELb0ELb1ELb1ELb1EEENS1_21CollectiveEpilogueFwdINS6_IJS8_SA_S9_EEENS6_IJNS7_ILi1EEESI_SI_EEESC_SE_Li256ELb1ELb1ELb1ELb0EEENS1_36VarlenDynamicPersistentTileSchedulerILi128ELi64ELi256ELi256ELb1ELb1ELb0ELb0ELb1ELb1EEEEEEEEEvNT_6ParamsE)
        .other          _ZN7cutlass13device_kernelIN5flash19enable_sm80_to_sm89INS1_16FlashAttnFwdSm80INS1_25CollectiveMainloopFwdSm80ILi8ELi2ELb0EN4cute5tupleIJNS5_1CILi128EEENS7_ILi64EEENS7_ILi192EEEEEELi192ENS_10bfloat16_tEfNS_4arch4Sm80ELb0ELb0ELb0ELb1ELb0ELb1ELb1ELb1EEENS1_21CollectiveEpilogueFwdINS6_IJS8_SA_S9_EEENS6_IJNS7_ILi1EEESI_SI_EEESC_SE_Li256ELb1ELb1ELb1ELb0EEENS1_36VarlenDynamicPersistentTileSchedulerILi128ELi64ELi256ELi256ELb1ELb1ELb0ELb0ELb1ELb1EEEEEEEEEvNT_6ParamsE,@"STO_CUDA_ENTRY STV_DEFAULT"
_ZN7cutlass13device_kernelIN5flash19enable_sm80_to_sm89INS1_16FlashAttnFwdSm80INS1_25CollectiveMainloopFwdSm80ILi8ELi2ELb0EN4cute5tupleIJNS5_1CILi128EEENS7_ILi64EEENS7_ILi192EEEEEELi192ENS_10bfloat16_tEfNS_4arch4Sm80ELb0ELb0ELb0ELb1ELb0ELb1ELb1ELb1EEENS1_21CollectiveEpilogueFwdINS6_IJS8_SA_S9_EEENS6_IJNS7_ILi1EEESI_SI_EEESC_SE_Li256ELb1ELb1ELb1ELb0EEENS1_36VarlenDynamicPersistentTileSchedulerILi128ELi64ELi256ELi256ELb1ELb1ELb0ELb0ELb1ELb1EEEEEEEEEvNT_6ParamsE:
[----:B------:R-:W-:Y:S01]  /*0000*/  LDC R1, c[0x0][0x37c] ;  /* 0x0000df00ff017b82 */ /* 0x000fe20000000800 */
[----:B------:R-:W-:Y:S05]  /*0010*/  EXIT ;  /* 0x000000000000794d */ /* 0x000fea0003800000 */
.L_x_11:
        /* <DEDUP_REMOVED lines=14> */
.L_x_29:


//--------------------- .text._ZN7cutlass13device_kernelIN5flash19enable_sm80_to_sm89INS1_16FlashAttnFwdSm80INS1_25CollectiveMainloopFwdSm80ILi8ELi2ELb0EN4cute5tupleIJNS5_1CILi128EEENS7_ILi64EEENS7_ILi192EEEEEELi192ENS_10bfloat16_tEfNS_4arch4Sm80ELb0ELb1ELb0ELb0ELb0ELb0ELb1ELb1EEENS1_21CollectiveEpilogueFwdINS6_IJS8_SA_S9_EEENS6_IJNS7_ILi1EEESI_SI_EEESC_SE_Li256ELb0ELb1ELb1ELb0EEENS1_19SingleTileSchedulerILb0ELb1ELb1ELi128EEEEEEEEEvNT_6ParamsE --------------------------
	.section	.text._ZN7cutlass13device_kernelIN5flash19enable_sm80_to_sm89INS1_16FlashAttnFwdSm80INS1_25CollectiveMainloopFwdSm80ILi8ELi2ELb0EN4cute5tupleIJNS5_1CILi128EEENS7_ILi64EEENS7_ILi192EEEEEELi192ENS_10bfloat16_tEfNS_4arch4Sm80ELb0ELb1ELb0ELb0ELb0ELb0ELb1ELb1EEENS1_21CollectiveEpilogueFwdINS6_IJS8_SA_S9_EEENS6_IJNS7_ILi1EEESI_SI_EEESC_SE_Li256ELb0ELb1ELb1ELb0EEENS1_19SingleTileSchedulerILb0ELb1ELb1ELi128EEEEEEEEEvNT_6ParamsE,"ax",@progbits
	.align	128
.text._ZN7cutlass13device_kernelIN5flash19enable_sm80_to_sm89INS1_16FlashAttnFwdSm80INS1_25CollectiveMainloopFwdSm80ILi8ELi2ELb0EN4cute5tupleIJNS5_1CILi128EEENS7_ILi64EEENS7_ILi192EEEEEELi192ENS_10bfloat16_tEfNS_4arch4Sm80ELb0ELb1ELb0ELb0ELb0ELb0ELb1ELb1EEENS1_21CollectiveEpilogueFwdINS6_IJS8_SA_S9_EEENS6_IJNS7_ILi1EEESI_SI_EEESC_SE_Li256ELb0ELb1ELb1ELb0EEENS1_19SingleTileSchedulerILb0ELb1ELb1ELi128EEEEEEEEEvNT_6ParamsE:
        .type           _ZN7cutlass13device_kernelIN5flash19enable_sm80_to_sm89INS1_16FlashAttnFwdSm80INS1_25CollectiveMainloopFwdSm80ILi8ELi2ELb0EN4cute5tupleIJNS5_1CILi128EEENS7_ILi64EEENS7_ILi192EEEEEELi192ENS_10bfloat16_tEfNS_4arch4Sm80ELb0ELb1ELb0ELb0ELb0ELb0ELb1ELb1EEENS1_21CollectiveEpilogueFwdINS6_IJS8_SA_S9_EEENS6_IJNS7_ILi1EEESI_SI_EEESC_SE_Li256ELb0ELb1ELb1ELb0EEENS1_19SingleTileSchedulerILb0ELb1ELb1ELi128EEEEEEEEEvNT_6ParamsE,@function
        .size           _ZN7cutlass13device_kernelIN5flash19enable_sm80_to_sm89INS1_16FlashAttnFwdSm80INS1_25CollectiveMainloopFwdSm80ILi8ELi2ELb0EN4cute5tupleIJNS5_1CILi128EEENS7_ILi64EEENS7_ILi192EEEEEELi192ENS_10bfloat16_tEfNS_4arch4Sm80ELb0ELb1ELb0ELb0ELb0ELb0ELb1ELb1EEENS1_21CollectiveEpilogueFwdINS6_IJS8_SA_S9_EEENS6_IJNS7_ILi1EEESI_SI_EEESC_SE_Li256ELb0ELb1ELb1ELb0EEENS1_19SingleTileSchedulerILb0ELb1ELb1ELi128EEEEEEEEEvNT_6ParamsE,(.L_x_30 - _ZN7cutlass13device_kernelIN5flash19enable_sm80_to_sm89INS1_16FlashAttnFwdSm80INS1_25CollectiveMainloopFwdSm80ILi8ELi2ELb0EN4cute5tupleIJNS5_1CILi128EEENS7_ILi64EEENS7_ILi192EEEEEELi192ENS_10bfloat16_tEfNS_4arch4Sm80ELb0ELb1ELb0ELb0ELb0ELb0ELb1ELb1EEENS1_21CollectiveEpilogueFwdINS6_IJS8_SA_S9_EEENS6_IJNS7_ILi1EEESI_SI_EEESC_SE_Li256ELb0ELb1ELb1ELb0EEENS1_19SingleTileSchedulerILb0ELb1ELb1ELi128EEEEEEEEEvNT_6ParamsE)
        .other          _ZN7cutlass13device_kernelIN5flash19enable_sm80_to_sm89INS1_16FlashAttnFwdSm80INS1_25CollectiveMainloopFwdSm80ILi8ELi2ELb0EN4cute5tupleIJNS5_1CILi128EEENS7_ILi64EEENS7_ILi192EEEEEELi192ENS_10bfloat16_tEfNS_4arch4Sm80ELb0ELb1ELb0ELb0ELb0ELb0ELb1ELb1EEENS1_21CollectiveEpilogueFwdINS6_IJS8_SA_S9_EEENS6_IJNS7_ILi1EEESI_SI_EEESC_SE_Li256ELb0ELb1ELb1ELb0EEENS1_19SingleTileSchedulerILb0ELb1ELb1ELi128EEEEEEEEEvNT_6ParamsE,@"STO_CUDA_ENTRY STV_DEFAULT"
_ZN7cutlass13device_kernelIN5flash19enable_sm80_to_sm89INS1_16FlashAttnFwdSm80INS1_25CollectiveMainloopFwdSm80ILi8ELi2ELb0EN4cute5tupleIJNS5_1CILi128EEENS7_ILi64EEENS7_ILi192EEEEEELi192ENS_10bfloat16_tEfNS_4arch4Sm80ELb0ELb1ELb0ELb0ELb0ELb0ELb1ELb1EEENS1_21CollectiveEpilogueFwdINS6_IJS8_SA_S9_EEENS6_IJNS7_ILi1EEESI_SI_EEESC_SE_Li256ELb0ELb1ELb1ELb0EEENS1_19SingleTileSchedulerILb0ELb1ELb1ELi128EEEEEEEEEvNT_6ParamsE:
[----:B------:R-:W-:Y:S01]  /*0000*/  LDC R1, c[0x0][0x37c] ;  /* 0x0000df00ff017b82 */ /* 0x000fe20000000800 */
[----:B------:R-:W-:Y:S05]  /*0010*/  EXIT ;  /* 0x000000000000794d */ /* 0x000fea0003800000 */
.L_x_12:
        /* <DEDUP_REMOVED lines=14> */
.L_x_30:


//--------------------- .text._ZN7cutlass13device_kernelIN5flash19enable_sm80_to_sm89INS1_16FlashAttnFwdSm80INS1_25CollectiveMainloopFwdSm80ILi8ELi2ELb0EN4cute5tupleIJNS5_1CILi128EEENS7_ILi64EEENS7_ILi192EEEEEELi192ENS_10bfloat16_tEfNS_4arch4Sm80ELb0ELb1ELb0ELb1ELb0ELb0ELb1ELb1EEENS1_21CollectiveEpilogueFwdINS6_IJS8_SA_S9_EEENS6_IJNS7_ILi1EEESI_SI_EEESC_SE_Li256ELb1ELb1ELb1ELb0EEENS1_36VarlenDynamicPersistentTileSchedulerILi128ELi64ELi256ELi256ELb1ELb1ELb0ELb1ELb0ELb1EEEEEEEEEvNT_6ParamsE --------------------------
	.section	.text._ZN7cutlass13device_kernelIN5flash19enable_sm80_to_sm89INS1_16FlashAttnFwdSm80INS1_25CollectiveMainloopFwdSm80ILi8ELi2ELb0EN4cute5tupleIJNS5_1CILi128EEENS7_ILi64EEENS7_ILi192EEEEEELi192ENS_10bfloat16_tEfNS_4arch4Sm80ELb0ELb1ELb0ELb1ELb0ELb0ELb1ELb1EEENS1_21CollectiveEpilogueFwdINS6_IJS8_SA_S9_EEENS6_IJNS7_ILi1EEESI_SI_EEESC_SE_Li256ELb1ELb1ELb1ELb0EEENS1_36VarlenDynamicPersistentTileSchedulerILi128ELi64ELi256ELi256ELb1ELb1ELb0ELb1ELb0ELb1EEEEEEEEEvNT_6ParamsE,"ax",@progbits
	.align	128
.text._ZN7cutlass13device_kernelIN5flash19enable_sm80_to_sm89INS1_16FlashAttnFwdSm80INS1_25CollectiveMainloopFwdSm80ILi8ELi2ELb0EN4cute5tupleIJNS5_1CILi128EEENS7_ILi64EEENS7_ILi192EEEEEELi192ENS_10bfloat16_tEfNS_4arch4Sm80ELb0ELb1ELb0ELb1ELb0ELb0ELb1ELb1EEENS1_21CollectiveEpilogueFwdINS6_IJS8_SA_S9_EEENS6_IJNS7_ILi1EEESI_SI_EEESC_SE_Li256ELb1ELb1ELb1ELb0EEENS1_36VarlenDynamicPersistentTileSchedulerILi128ELi64ELi256ELi256ELb1ELb1ELb0ELb1ELb0ELb1EEEEEEEEEvNT_6ParamsE:
        .type           _ZN7cutlass13device_kernelIN5flash19enable_sm80_to_sm89INS1_16FlashAttnFwdSm80INS1_25CollectiveMainloopFwdSm80ILi8ELi2ELb0EN4cute5tupleIJNS5_1CILi128EEENS7_ILi64EEENS7_ILi192EEEEEELi192ENS_10bfloat16_tEfNS_4arch4Sm80ELb0ELb1ELb0ELb1ELb0ELb0ELb1ELb1EEENS1_21CollectiveEpilogueFwdINS6_IJS8_SA_S9_EEENS6_IJNS7_ILi1EEESI_SI_EEESC_SE_Li256ELb1ELb1ELb1ELb0EEENS1_36VarlenDynamicPersistentTileSchedulerILi128ELi64ELi256ELi256ELb1ELb1ELb0ELb1ELb0ELb1EEEEEEEEEvNT_6ParamsE,@function
        .size           _ZN7cutlass13device_kernelIN5flash19enable_sm80_to_sm89INS1_16FlashAttnFwdSm80INS1_25CollectiveMainloopFwdSm80ILi8ELi2ELb0EN4cute5tupleIJNS5_1CILi128EEENS7_ILi64EEENS7_ILi192EEEEEELi192ENS_10bfloat16_tEfNS_4arch4Sm80ELb0ELb1ELb0ELb1ELb0ELb0ELb1ELb1EEENS1_21CollectiveEpilogueFwdINS6_IJS8_SA_S9_EEENS6_IJNS7_ILi1EEESI_SI_EEESC_SE_Li256ELb1ELb1ELb1ELb0EEENS1_36VarlenDynamicPersistentTileSchedulerILi128ELi64ELi256ELi256ELb1ELb1ELb0ELb1ELb0ELb1EEEEEEEEEvNT_6ParamsE,(.L_x_31 - _ZN7cutlass13device_kernelIN5flash19enable_sm80_to_sm89INS1_16FlashAttnFwdSm80INS1_25CollectiveMainloopFwdSm80ILi8ELi2ELb0EN4cute5tupleIJNS5_1CILi128EEENS7_ILi64EEENS7_ILi192EEEEEELi192ENS_10bfloat16_tEfNS_4arch4Sm80ELb0ELb1ELb0ELb1ELb0ELb0ELb1ELb1EEENS1_21CollectiveEpilogueFwdINS6_IJS8_SA_S9_EEENS6_IJNS7_ILi1EEESI_SI_EEESC_SE_Li256ELb1ELb1ELb1ELb0EEENS1_36VarlenDynamicPersistentTileSchedulerILi128ELi64ELi256ELi256ELb1ELb1ELb0ELb1ELb0ELb1EEEEEEEEEvNT_6ParamsE)
        .other          _ZN7cutlass13device_kernelIN5flash19enable_sm80_to_sm89INS1_16FlashAttnFwdSm80INS1_25CollectiveMainloopFwdSm80ILi8ELi2ELb0EN4cute5tupleIJNS5_1CILi128EEENS7_ILi64EEENS7_ILi192EEEEEELi192ENS_10bfloat16_tEfNS_4arch4Sm80ELb0ELb1ELb0ELb1ELb0ELb0ELb1ELb1EEENS1_21CollectiveEpilogueFwdINS6_IJS8_SA_S9_EEENS6_IJNS7_ILi1EEESI_SI_EEESC_SE_Li256ELb1ELb1ELb1ELb0EEENS1_36VarlenDynamicPersistentTileSchedulerILi128ELi64ELi256ELi256ELb1ELb1ELb0ELb1ELb0ELb1EEEEEEEEEvNT_6ParamsE,@"STO_CUDA_ENTRY STV_DEFAULT"
_ZN7cutlass13device_kernelIN5flash19enable_sm80_to_sm89INS1_16FlashAttnFwdSm80INS1_25CollectiveMainloopFwdSm80ILi8ELi2ELb0EN4cute5tupleIJNS5_1CILi128EEENS7_ILi64EEENS7_ILi192EEEEEELi192ENS_10bfloat16_tEfNS_4arch4Sm80ELb0ELb1ELb0ELb1ELb0ELb0ELb1ELb1EEENS1_21CollectiveEpilogueFwdINS6_IJS8_SA_S9_EEENS6_IJNS7_ILi1EEESI_SI_EEESC_SE_Li256ELb1ELb1ELb1ELb0EEENS1_36VarlenDynamicPersistentTileSchedulerILi128ELi64ELi256ELi256ELb1ELb1ELb0ELb1ELb0ELb1EEEEEEEEEvNT_6ParamsE:
[----:B------:R-:W-:Y:S01]  /*0000*/  LDC R1, c[0x0][0x37c] ;  /* 0x0000df00ff017b82 */ /* 0x000fe20000000800 */
[----:B------:R-:W-:Y:S05]  /*0010*/  EXIT ;  /* 0x000000000000794d */ /* 0x000fea0003800000 */
.L_x_13:
        /* <DEDUP_REMOVED lines=14> */
.L_x_31:


//--------------------- .text._ZN7cutlass13device_kernelIN5flash19enable_sm80_to_sm89INS1_16FlashAttnFwdSm80INS1_25CollectiveMainloopFwdSm80ILi8ELi2ELb0EN4cute5tupleIJNS5_1CILi128EEENS7_ILi64EEENS7_ILi192EEEEEELi192ENS_10bfloat16_tEfNS_4arch4Sm80ELb0ELb1ELb0ELb1ELb0ELb1ELb1ELb1EEENS1_21CollectiveEpilogueFwdINS6_IJS8_SA_S9_EEENS6_IJNS7_ILi1EEESI_SI_EEESC_SE_Li256ELb1ELb1ELb1ELb0EEENS1_36VarlenDynamicPersistentTileSchedulerILi128ELi64ELi256ELi256ELb1ELb1ELb0ELb1ELb0ELb1EEEEEEEEEvNT_6ParamsE --------------------------
	.section	.text._ZN7cutlass13device_kernelIN5flash19enable_sm80_to_sm89INS1_16FlashAttnFwdSm80INS1_25CollectiveMainloopFwdSm80ILi8ELi2ELb0EN4cute5tupleIJNS5_1CILi128EEENS7_ILi64EEENS7_ILi192EEEEEELi192ENS_10bfloat16_tEfNS_4arch4Sm80ELb0ELb1ELb0ELb1ELb0ELb1ELb1ELb1EEENS1_21CollectiveEpilogueFwdINS6_IJS8_SA_S9_EEENS6_IJNS7_ILi1EEESI_SI_EEESC_SE_Li256ELb1ELb1ELb1ELb0EEENS1_36VarlenDynamicPersistentTileSchedulerILi128ELi64ELi256ELi256ELb1ELb1ELb0ELb1ELb0ELb1EEEEEEEEEvNT_6ParamsE,"ax",@progbits
	.align	128
.text._ZN7cutlass13device_kernelIN5flash19enable_sm80_to_sm89INS1_16FlashAttnFwdSm80INS1_25CollectiveMainloopFwdSm80ILi8ELi2ELb0EN4cute5tupleIJNS5_1CILi128EEENS7_ILi64EEENS7_ILi192EEEEEELi192ENS_10bfloat16_tEfNS_4arch4Sm80ELb0ELb1ELb0ELb1ELb0ELb1ELb1ELb1EEENS1_21CollectiveEpilogueFwdINS6_IJS8_SA_S9_EEENS6_IJNS7_ILi1EEESI_SI_EEESC_SE_Li256ELb1ELb1ELb1ELb0EEENS1_36VarlenDynamicPersistentTileSchedulerILi128ELi64ELi256ELi256ELb1ELb1ELb0ELb1ELb0ELb1EEEEEEEEEvNT_6ParamsE:
        .type           _ZN7cutlass13device_kernelIN5flash19enable_sm80_to_sm89INS1_16FlashAttnFwdSm80INS1_25CollectiveMainloopFwdSm80ILi8ELi2ELb0EN4cute5tupleIJNS5_1CILi128EEENS7_ILi64EEENS7_ILi192EEEEEELi192ENS_10bfloat16_tEfNS_4arch4Sm80ELb0ELb1ELb0ELb1ELb0ELb1ELb1ELb1EEENS1_21CollectiveEpilogueFwdINS6_IJS8_SA_S9_EEENS6_IJNS7_ILi1EEESI_SI_EEESC_SE_Li256ELb1ELb1ELb1ELb0EEENS1_36VarlenDynamicPersistentTileSchedulerILi128ELi64ELi256ELi256ELb1ELb1ELb0ELb1ELb0ELb1EEEEEEEEEvNT_6ParamsE,@function
        .size           _ZN7cutlass13device_kernelIN5flash19enable_sm80_to_sm89INS1_16FlashAttnFwdSm80INS1_25CollectiveMainloopFwdSm80ILi8ELi2ELb0EN4cute5tupleIJNS5_1CILi128EEENS7_ILi64EEENS7_ILi192EEEEEELi192ENS_10bfloat16_tEfNS_4arch4Sm80ELb0ELb1ELb0ELb1ELb0ELb1ELb1ELb1EEENS1_21CollectiveEpilogueFwdINS6_IJS8_SA_S9_EEENS6_IJNS7_ILi1EEESI_SI_EEESC_SE_Li256ELb1ELb1ELb1ELb0EEENS1_36VarlenDynamicPersistentTileSchedulerILi128ELi64ELi256ELi256ELb1ELb1ELb0ELb1ELb0ELb1EEEEEEEEEvNT_6ParamsE,(.L_x_32 - _ZN7cutlass13device_kernelIN5flash19enable_sm80_to_sm89INS1_16FlashAttnFwdSm80INS1_25CollectiveMainloopFwdSm80ILi8ELi2ELb0EN4cute5tupleIJNS5_1CILi128EEENS7_ILi64EEENS7_ILi192EEEEEELi192ENS_10bfloat16_tEfNS_4arch4Sm80ELb0ELb1ELb0ELb1ELb0ELb1ELb1ELb1EEENS1_21CollectiveEpilogueFwdINS6_IJS8_SA_S9_EEENS6_IJNS7_ILi1EEESI_SI_EEESC_SE_Li256ELb1ELb1ELb1ELb0EEENS1_36VarlenDynamicPersistentTileSchedulerILi128ELi64ELi256ELi256ELb1ELb1ELb0ELb1ELb0ELb1EEEEEEEEEvNT_6ParamsE)
        .other          _ZN7cutlass13device_kernelIN5flash19enable_sm80_to_sm89INS1_16FlashAttnFwdSm80INS1_25CollectiveMainloopFwdSm80ILi8ELi2ELb0EN4cute5tupleIJNS5_1CILi128EEENS7_ILi64EEENS7_ILi192EEEEEELi192ENS_10bfloat16_tEfNS_4arch4Sm80ELb0ELb1ELb0ELb1ELb0ELb1ELb1ELb1EEENS1_21CollectiveEpilogueFwdINS6_IJS8_SA_S9_EEENS6_IJNS7_ILi1EEESI_SI_EEESC_SE_Li256ELb1ELb1ELb1ELb0EEENS1_36VarlenDynamicPersistentTileSchedulerILi128ELi64ELi256ELi256ELb1ELb1ELb0ELb1ELb0ELb1EEEEEEEEEvNT_6ParamsE,@"STO_CUDA_ENTRY STV_DEFAULT"
_ZN7cutlass13device_kernelIN5flash19enable_sm80_to_sm89INS1_16FlashAttnFwdSm80INS1_25CollectiveMainloopFwdSm80ILi8ELi2ELb0EN4cute5tupleIJNS5_1CILi128EEENS7_ILi64EEENS7_ILi192EEEEEELi192ENS_10bfloat16_tEfNS_4arch4Sm80ELb0ELb1ELb0ELb1ELb0ELb1ELb1ELb1EEENS1_21CollectiveEpilogueFwdINS6_IJS8_SA_S9_EEENS6_IJNS7_ILi1EEESI_SI_EEESC_SE_Li256ELb1ELb1ELb1ELb0EEENS1_36VarlenDynamicPersistentTileSchedulerILi128ELi64ELi256ELi256ELb1ELb1ELb0ELb1ELb0ELb1EEEEEEEEEvNT_6ParamsE:
[----:B------:R-:W-:Y:S01]  /*0000*/  LDC R1, c[0x0][0x37c] ;  /* 0x0000df00ff017b82 */ /* 0x000fe20000000800 */
[----:B------:R-:W-:Y:S05]  /*0010*/  EXIT ;  /* 0x000000000000794d */ /* 0x000fea0003800000 */
.L_x_14:
        /* <DEDUP_REMOVED lines=14> */
.L_x_32:


//--------------------- .text._ZN7cutlass13device_kernelIN5flash19enable_sm80_to_sm89INS1_16FlashAttnFwdSm80INS1_25CollectiveMainloopFwdSm80ILi8ELi2ELb1EN4cute5tupleIJNS5_1CILi128EEENS7_ILi96EEENS7_ILi192EEEEEELi192ENS_10bfloat16_tEfNS_4arch4Sm80ELb1ELb0ELb0ELb0ELb0ELb0ELb1ELb1EEENS1_21CollectiveEpilogueFwdINS6_IJS8_SA_S9_EEENS6_IJNS7_ILi1EEESI_SI_EEESC_SE_Li256ELb0ELb1ELb1ELb0EEENS1_30DynamicPersistentTileSchedulerILi256ELi256ELb1ELb1ELb0EEEEEEEEEvNT_6ParamsE --------------------------
	.section	.text._ZN7cutlass13device_kernelIN5flash19enable_sm80_to_sm89INS1_16FlashAttnFwdSm80INS1_25CollectiveMainloopFwdSm80ILi8ELi2ELb1EN4cute5tupleIJNS5_1CILi128EEENS7_ILi96EEENS7_ILi192EEEEEELi192ENS_10bfloat16_tEfNS_4arch4Sm80ELb1ELb0ELb0ELb0ELb0ELb0ELb1ELb1EEENS1_21CollectiveEpilogueFwdINS6_IJS8_SA_S9_EEENS6_IJNS7_ILi1EEESI_SI_EEESC_SE_Li256ELb0ELb1ELb1ELb0EEENS1_30DynamicPersistentTileSchedulerILi256ELi256ELb1ELb1ELb0EEEEEEEEEvNT_6ParamsE,"ax",@progbits
	.align	128
.text._ZN7cutlass13device_kernelIN5flash19enable_sm80_to_sm89INS1_16FlashAttnFwdSm80INS1_25CollectiveMainloopFwdSm80ILi8ELi2ELb1EN4cute5tupleIJNS5_1CILi128EEENS7_ILi96EEENS7_ILi192EEEEEELi192ENS_10bfloat16_tEfNS_4arch4Sm80ELb1ELb0ELb0ELb0ELb0ELb0ELb1ELb1EEENS1_21CollectiveEpilogueFwdINS6_IJS8_SA_S9_EEENS6_IJNS7_ILi1EEESI_SI_EEESC_SE_Li256ELb0ELb1ELb1ELb0EEENS1_30DynamicPersistentTileSchedulerILi256ELi256ELb1ELb1ELb0EEEEEEEEEvNT_6ParamsE:
        .type           _ZN7cutlass13device_kernelIN5flash19enable_sm80_to_sm89INS1_16FlashAttnFwdSm80INS1_25CollectiveMainloopFwdSm80ILi8ELi2ELb1EN4cute5tupleIJNS5_1CILi128EEENS7_ILi96EEENS7_ILi192EEEEEELi192ENS_10bfloat16_tEfNS_4arch4Sm80ELb1ELb0ELb0ELb0ELb0ELb0ELb1ELb1EEENS1_21CollectiveEpilogueFwdINS6_IJS8_SA_S9_EEENS6_IJNS7_ILi1EEESI_SI_EEESC_SE_Li256ELb0ELb1ELb1ELb0EEENS1_30DynamicPersistentTileSchedulerILi256ELi256ELb1ELb1ELb0EEEEEEEEEvNT_6ParamsE,@function
        .size           _ZN7cutlass13device_kernelIN5flash19enable_sm80_to_sm89INS1_16FlashAttnFwdSm80INS1_25CollectiveMainloopFwdSm80ILi8ELi2ELb1EN4cute5tupleIJNS5_1CILi128EEENS7_ILi96EEENS7_ILi192EEEEEELi192ENS_10bfloat16_tEfNS_4arch4Sm80ELb1ELb0ELb0ELb0ELb0ELb0ELb1ELb1EEENS1_21CollectiveEpilogueFwdINS6_IJS8_SA_S9_EEENS6_IJNS7_ILi1EEESI_SI_EEESC_SE_Li256ELb0ELb1ELb1ELb0EEENS1_30DynamicPersistentTileSchedulerILi256ELi256ELb1ELb1ELb0EEEEEEEEEvNT_6ParamsE,(.L_x_33 - _ZN7cutlass13device_kernelIN5flash19enable_sm80_to_sm89INS1_16FlashAttnFwdSm80INS1_25CollectiveMainloopFwdSm80ILi8ELi2ELb1EN4cute5tupleIJNS5_1CILi128EEENS7_ILi96EEENS7_ILi192EEEEEELi192ENS_10bfloat16_tEfNS_4arch4Sm80ELb1ELb0ELb0ELb0ELb0ELb0ELb1ELb1EEENS1_21CollectiveEpilogueFwdINS6_IJS8_SA_S9_EEENS6_IJNS7_ILi1EEESI_SI_EEESC_SE_Li256ELb0ELb1ELb1ELb0EEENS1_30DynamicPersistentTileSchedulerILi256ELi256ELb1ELb1ELb0EEEEEEEEEvNT_6ParamsE)
        .other          _ZN7cutlass13device_kernelIN5flash19enable_sm80_to_sm89INS1_16FlashAttnFwdSm80INS1_25CollectiveMainloopFwdSm80ILi8ELi2ELb1EN4cute5tupleIJNS5_1CILi128EEENS7_ILi96EEENS7_ILi192EEEEEELi192ENS_10bfloat16_tEfNS_4arch4Sm80ELb1ELb0ELb0ELb0ELb0ELb0ELb1ELb1EEENS1_21CollectiveEpilogueFwdINS6_IJS8_SA_S9_EEENS6_IJNS7_ILi1EEESI_SI_EEESC_SE_Li256ELb0ELb1ELb1ELb0EEENS1_30DynamicPersistentTileSchedulerILi256ELi256ELb1ELb1ELb0EEEEEEEEEvNT_6ParamsE,@"STO_CUDA_ENTRY STV_DEFAULT"
_ZN7cutlass13device_kernelIN5flash19enable_sm80_to_sm89INS1_16FlashAttnFwdSm80INS1_25CollectiveMainloopFwdSm80ILi8ELi2ELb1EN4cute5tupleIJNS5_1CILi128EEENS7_ILi96EEENS7_ILi192EEEEEELi192ENS_10bfloat16_tEfNS_4arch4Sm80ELb1ELb0ELb0ELb0ELb0ELb0ELb1ELb1EEENS1_21CollectiveEpilogueFwdINS6_IJS8_SA_S9_EEENS6_IJNS7_ILi1EEESI_SI_EEESC_SE_Li256ELb0ELb1ELb1ELb0EEENS1_30DynamicPersistentTileSchedulerILi256ELi256ELb1ELb1ELb0EEEEEEEEEvNT_6ParamsE:
[----:B------:R-:W-:Y:S01]  /*0000*/  LDC R1, c[0x0][0x37c] ;  /* 0x0000df00ff017b82 */ /* 0x000fe20000000800 */
[----:B------:R-:W-:Y:S05]  /*0010*/  EXIT ;  /* 0x000000000000794d */ /* 0x000fea0003800000 */
.L_x_15:
        /* <DEDUP_REMOVED lines=14> */
.L_x_33:


//--------------------- .text._ZN7cutlass13device_kernelIN5flash19enable_sm80_to_sm89INS1_16FlashAttnFwdSm80INS1_25CollectiveMainloopFwdSm80ILi8ELi2ELb0EN4cute5tupleIJNS5_1CILi128EEENS7_ILi64EEENS7_ILi192EEEEEELi192ENS_10bfloat16_tEfNS_4arch4Sm80ELb1ELb0ELb0ELb1ELb0ELb0ELb1ELb1EEENS1_21CollectiveEpilogueFwdINS6_IJS8_SA_S9_EEENS6_IJNS7_ILi1EEESI_SI_EEESC_SE_Li256ELb1ELb1ELb1ELb0EEENS1_36VarlenDynamicPersistentTileSchedulerILi128ELi64ELi256ELi256ELb1ELb1ELb0ELb1ELb1ELb1EEEEEEEEEvNT_6ParamsE --------------------------
	.section	.text._ZN7cutlass13device_kernelIN5flash19enable_sm80_to_sm89INS1_16FlashAttnFwdSm80INS1_25CollectiveMainloopFwdSm80ILi8ELi2ELb0EN4cute5tupleIJNS5_1CILi128EEENS7_ILi64EEENS7_ILi192EEEEEELi192ENS_10bfloat16_tEfNS_4arch4Sm80ELb1ELb0ELb0ELb1ELb0ELb0ELb1ELb1EEENS1_21CollectiveEpilogueFwdINS6_IJS8_SA_S9_EEENS6_IJNS7_ILi1EEESI_SI_EEESC_SE_Li256ELb1ELb1ELb1ELb0EEENS1_36VarlenDynamicPersistentTileSchedulerILi128ELi64ELi256ELi256ELb1ELb1ELb0ELb1ELb1ELb1EEEEEEEEEvNT_6ParamsE,"ax",@progbits
	.align	128
.text._ZN7cutlass13device_kernelIN5flash19enable_sm80_to_sm89INS1_16FlashAttnFwdSm80INS1_25CollectiveMainloopFwdSm80ILi8ELi2ELb0EN4cute5tupleIJNS5_1CILi128EEENS7_ILi64EEENS7_ILi192EEEEEELi192ENS_10bfloat16_tEfNS_4arch4Sm80ELb1ELb0ELb0ELb1ELb0ELb0ELb1ELb1EEENS1_21CollectiveEpilogueFwdINS6_IJS8_SA_S9_EEENS6_IJNS7_ILi1EEESI_SI_EEESC_SE_Li256ELb1ELb1ELb1ELb0EEENS1_36VarlenDynamicPersistentTileSchedulerILi128ELi64ELi256ELi256ELb1ELb1ELb0ELb1ELb1ELb1EEEEEEEEEvNT_6ParamsE:
        .type           _ZN7cutlass13device_kernelIN5flash19enable_sm80_to_sm89INS1_16FlashAttnFwdSm80INS1_25CollectiveMainloopFwdSm80ILi8ELi2ELb0EN4cute5tupleIJNS5_1CILi128EEENS7_ILi64EEENS7_ILi192EEEEEELi192ENS_10bfloat16_tEfNS_4arch4Sm80ELb1ELb0ELb0ELb1ELb0ELb0ELb1ELb1EEENS1_21CollectiveEpilogueFwdINS6_IJS8_SA_S9_EEENS6_IJNS7_ILi1EEESI_SI_EEESC_SE_Li256ELb1ELb1ELb1ELb0EEENS1_36VarlenDynamicPersistentTileSchedulerILi128ELi64ELi256ELi256ELb1ELb1ELb0ELb1ELb1ELb1EEEEEEEEEvNT_6ParamsE,@function
        .size           _ZN7cutlass13device_kernelIN5flash19enable_sm80_to_sm89INS1_16FlashAttnFwdSm80INS1_25CollectiveMainloopFwdSm80ILi8ELi2ELb0EN4cute5tupleIJNS5_1CILi128EEENS7_ILi64EEENS7_ILi192EEEEEELi192ENS_10bfloat16_tEfNS_4arch4Sm80ELb1ELb0ELb0ELb1ELb0ELb0ELb1ELb1EEENS1_21CollectiveEpilogueFwdINS6_IJS8_SA_S9_EEENS6_IJNS7_ILi1EEESI_SI_EEESC_SE_Li256ELb1ELb1ELb1ELb0EEENS1_36VarlenDynamicPersistentTileSchedulerILi128ELi64ELi256ELi256ELb1ELb1ELb0ELb1ELb1ELb1EEEEEEEEEvNT_6ParamsE,(.L_x_34 - _ZN7cutlass13device_kernelIN5flash19enable_sm80_to_sm89INS1_16FlashAttnFwdSm80INS1_25CollectiveMainloopFwdSm80ILi8ELi2ELb0EN4cute5tupleIJNS5_1CILi128EEENS7_ILi64EEENS7_ILi192EEEEEELi192ENS_10bfloat16_tEfNS_4arch4Sm80ELb1ELb0ELb0ELb1ELb0ELb0ELb1ELb1EEENS1_21CollectiveEpilogueFwdINS6_IJS8_SA_S9_EEENS6_IJNS7_ILi1EEESI_SI_EEESC_SE_Li256ELb1ELb1ELb1ELb0EEENS1_36VarlenDynamicPersistentTileSchedulerILi128ELi64ELi256ELi256ELb1ELb1ELb0ELb1ELb1ELb1EEEEEEEEEvNT_6ParamsE)
        .other          _ZN7cutlass13device_kernelIN5flash19enable_sm80_to_sm89INS1_16FlashAttnFwdSm80INS1_25CollectiveMainloopFwdSm80ILi8ELi2ELb0EN4cute5tupleIJNS5_1CILi128EEENS7_ILi64EEENS7_ILi192EEEEEELi192ENS_10bfloat16_tEfNS_4arch4Sm80ELb1ELb0ELb0ELb1ELb0ELb0ELb1ELb1EEENS1_21CollectiveEpilogueFwdINS6_IJS8_SA_S9_EEENS6_IJNS7_ILi1EEESI_SI_EEESC_SE_Li256ELb1ELb1ELb1ELb0EEENS1_36VarlenDynamicPersistentTileSchedulerILi128ELi64ELi256ELi256ELb1ELb1ELb0ELb1ELb1ELb1EEEEEEEEEvNT_6ParamsE,@"STO_CUDA_ENTRY STV_DEFAULT"
_ZN7cutlass13device_kernelIN5flash19enable_sm80_to_sm89INS1_16FlashAttnFwdSm80INS1_25CollectiveMainloopFwdSm80ILi8ELi2ELb0EN4cute5tupleIJNS5_1CILi128EEENS7_ILi64EEENS7_ILi192EEEEEELi192ENS_10bfloat16_tEfNS_4arch4Sm80ELb1ELb0ELb0ELb1ELb0ELb0ELb1ELb1EEENS1_21CollectiveEpilogueFwdINS6_IJS8_SA_S9_EEENS6_IJNS7_ILi1EEESI_SI_EEESC_SE_Li256ELb1ELb1ELb1ELb0EEENS1_36VarlenDynamicPersistentTileSchedulerILi128ELi64ELi256ELi256ELb1ELb1ELb0ELb1ELb1ELb1EEEEEEEEEvNT_6ParamsE:
[----:B------:R-:W-:Y:S01]  /*0000*/  LDC R1, c[0x0][0x37c] ;  /* 0x0000df00ff017b82 */ /* 0x000fe20000000800 */
[----:B------:R-:W-:Y:S05]  /*0010*/  EXIT ;  /* 0x000000000000794d */ /* 0x000fea0003800000 */
.L_x_16:
        /* <DEDUP_REMOVED lines=14> */
.L_x_34:


//--------------------- .text._ZN7cutlass13device_kernelIN5flash19enable_sm80_to_sm89INS1_16FlashAttnFwdSm80INS1_25CollectiveMainloopFwdSm80ILi8ELi2ELb0EN4cute5tupleIJNS5_1CILi128EEENS7_ILi64EEENS7_ILi192EEEEEELi192ENS_10bfloat16_tEfNS_4arch4Sm80ELb1ELb0ELb0ELb1ELb0ELb1ELb1ELb1EEENS1_21CollectiveEpilogueFwdINS6_IJS8_SA_S9_EEENS6_IJNS7_ILi1EEESI_SI_EEESC_SE_Li256ELb1ELb1ELb1ELb0EEENS1_36VarlenDynamicPersistentTileSchedulerILi128ELi64ELi256ELi256ELb1ELb1ELb0ELb1ELb1ELb1EEEEEEEEEvNT_6ParamsE --------------------------
	.section	.text._ZN7cutlass13device_kernelIN5flash19enable_sm80_to_sm89INS1_16FlashAttnFwdSm80INS1_25CollectiveMainloopFwdSm80ILi8ELi2ELb0EN4cute5tupleIJNS5_1CILi128EEENS7_ILi64EEENS7_ILi192EEEEEELi192ENS_10bfloat16_tEfNS_4arch4Sm80ELb1ELb0ELb0ELb1ELb0ELb1ELb1ELb1EEENS1_21CollectiveEpilogueFwdINS6_IJS8_SA_S9_EEENS6_IJNS7_ILi1EEESI_SI_EEESC_SE_Li256ELb1ELb1ELb1ELb0EEENS1_36VarlenDynamicPersistentTileSchedulerILi128ELi64ELi256ELi256ELb1ELb1ELb0ELb1ELb1ELb1EEEEEEEEEvNT_6ParamsE,"ax",@progbits
	.align	128
.text._ZN7cutlass13device_kernelIN5flash19enable_sm80_to_sm89INS1_16FlashAttnFwdSm80INS1_25CollectiveMainloopFwdSm80ILi8ELi2ELb0EN4cute5tupleIJNS5_1CILi128EEENS7_ILi64EEENS7_ILi192EEEEEELi192ENS_10bfloat16_tEfNS_4arch4Sm80ELb1ELb0ELb0ELb1ELb0ELb1ELb1ELb1EEENS1_21CollectiveEpilogueFwdINS6_IJS8_SA_S9_EEENS6_IJNS7_ILi1EEESI_SI_EEESC_SE_Li256ELb1ELb1ELb1ELb0EEENS1_36VarlenDynamicPersistentTileSchedulerILi128ELi64ELi256ELi256ELb1ELb1ELb0ELb1ELb1ELb1EEEEEEEEEvNT_6ParamsE:
        .type           _ZN7cutlass13device_kernelIN5flash19enable_sm80_to_sm89INS1_16FlashAttnFwdSm80INS1_25CollectiveMainloopFwdSm80ILi8ELi2ELb0EN4cute5tupleIJNS5_1CILi128EEENS7_ILi64EEENS7_ILi192EEEEEELi192ENS_10bfloat16_tEfNS_4arch4Sm80ELb1ELb0ELb0ELb1ELb0ELb1ELb1ELb1EEENS1_21CollectiveEpilogueFwdINS6_IJS8_SA_S9_EEENS6_IJNS7_ILi1EEESI_SI_EEESC_SE_Li256ELb1ELb1ELb1ELb0EEENS1_36VarlenDynamicPersistentTileSchedulerILi128ELi64ELi256ELi256ELb1ELb1ELb0ELb1ELb1ELb1EEEEEEEEEvNT_6ParamsE,@function
        .size           _ZN7cutlass13device_kernelIN5flash19enable_sm80_to_sm89INS1_16FlashAttnFwdSm80INS1_25CollectiveMainloopFwdSm80ILi8ELi2ELb0EN4cute5tupleIJNS5_1CILi128EEENS7_ILi64EEENS7_ILi192EEEEEELi192ENS_10bfloat16_tEfNS_4arch4Sm80ELb1ELb0ELb0ELb1ELb0ELb1ELb1ELb1EEENS1_21CollectiveEpilogueFwdINS6_IJS8_SA_S9_EEENS6_IJNS7_ILi1EEESI_SI_EEESC_SE_Li256ELb1ELb1ELb1ELb0EEENS1_36VarlenDynamicPersistentTileSchedulerILi128ELi64ELi256ELi256ELb1ELb1ELb0ELb1ELb1ELb1EEEEEEEEEvNT_6ParamsE,(.L_x_35 - _ZN7cutlass13device_kernelIN5flash19enable_sm80_to_sm89INS1_16FlashAttnFwdSm80INS1_25CollectiveMainloopFwdSm80ILi8ELi2ELb0EN4cute5tupleIJNS5_1CILi128EEENS7_ILi64EEENS7_ILi192EEEEEELi192ENS_10bfloat16_tEfNS_4arch4Sm80ELb1ELb0ELb0ELb1ELb0ELb1ELb1ELb1EEENS1_21CollectiveEpilogueFwdINS6_IJS8_SA_S9_EEENS6_IJNS7_ILi1EEESI_SI_EEESC_SE_Li256ELb1ELb1ELb1ELb0EEENS1_36VarlenDynamicPersistentTileSchedulerILi128ELi64ELi256ELi256ELb1ELb1ELb0ELb1ELb1ELb1EEEEEEEEEvNT_6ParamsE)
        .other          _ZN7cutlass13device_kernelIN5flash19enable_sm80_to_sm89INS1_16FlashAttnFwdSm80INS1_25CollectiveMainloopFwdSm80ILi8ELi2ELb0EN4cute5tupleIJNS5_1CILi128EEENS7_ILi64EEENS7_ILi192EEEEEELi192ENS_10bfloat16_tEfNS_4arch4Sm80ELb1ELb0ELb0ELb1ELb0ELb1ELb1ELb1EEENS1_21CollectiveEpilogueFwdINS6_IJS8_SA_S9_EEENS6_IJNS7_ILi1EEESI_SI_EEESC_SE_Li256ELb1ELb1ELb1ELb0EEENS1_36VarlenDynamicPersistentTileSchedulerILi128ELi64ELi256ELi256ELb1ELb1ELb0ELb1ELb1ELb1EEEEEEEEEvNT_6ParamsE,@"STO_CUDA_ENTRY STV_DEFAULT"
_ZN7cutlass13device_kernelIN5flash19enable_sm80_to_sm89INS1_16FlashAttnFwdSm80INS1_25CollectiveMainloopFwdSm80ILi8ELi2ELb0EN4cute5tupleIJNS5_1CILi128EEENS7_ILi64EEENS7_ILi192EEEEEELi192ENS_10bfloat16_tEfNS_4arch4Sm80ELb1ELb0ELb0ELb1ELb0ELb1ELb1ELb1EEENS1_21CollectiveEpilogueFwdINS6_IJS8_SA_S9_EEENS6_IJNS7_ILi1EEESI_SI_EEESC_SE_Li256ELb1ELb1ELb1ELb0EEENS1_36VarlenDynamicPersistentTileSchedulerILi128ELi64ELi256ELi256ELb1ELb1ELb0ELb1ELb1ELb1EEEEEEEEEvNT_6ParamsE:
[----:B------:R-:W-:Y:S01]  /*0000*/  LDC R1, c[0x0][0x37c] ;  /* 0x0000df00ff017b82 */ /* 0x000fe20000000800 */
[----:B------:R-:W-:Y:S05]  /*0010*/  EXIT ;  /* 0x000000000000794d */ /* 0x000fea0003800000 */
.L_x_17:
        /* <DEDUP_REMOVED lines=14> */
.L_x_35:


//--------------------- .nv.shared.reserved.0     --------------------------
	.section	.nv.shared.reserved.0,"aw",@nobits
	.weak		__nv_reservedSMEM_offset_0_alias
	.size		__nv_reservedSMEM_offset_0_alias, 0, 64
	.other		__nv_reservedSMEM_offset_0_alias,@"STO_CUDA_RESERVED_SHARED STV_DEFAULT"
__nv_reservedSMEM_offset_0_alias:
	.zero		0
	.zero		64


//--------------------- .nv.global                --------------------------
	.section	.nv.global,"aw",@nobits
.nv.global:
	.type		_ZN72_INTERNAL_05d41440_36_flash_fwd_hdim192_bf16_split_sm80_cu_bdbb69e5_32574cute1_E,@object
	.size		_ZN72_INTERNAL_05d41440_36_flash_fwd_hdim192_bf16_split_sm80_cu_bdbb69e5_32574cute1_E,(_ZN72_INTERNAL_05d41440_36_flash_fwd_hdim192_bf16_split_sm80_cu_bdbb69e5_32574cuda3std3__45__cpo6cbeginE - _ZN72_INTERNAL_05d41440_36_flash_fwd_hdim192_bf16_split_sm80_cu_bdbb69e5_32574cute1_E)
_ZN72_INTERNAL_05d41440_36_flash_fwd_hdim192_bf16_split_sm80_cu_bdbb69e5_32574cute1_E:
	.zero		1
	.type		_ZN72_INTERNAL_05d41440_36_flash_fwd_hdim192_bf16_split_sm80_cu_bdbb69e5_32574cuda3std3__45__cpo6cbeginE,@object
	.size		_ZN72_INTERNAL_05d41440_36_flash_fwd_hdim192_bf16_split_sm80_cu_bdbb69e5_32574cuda3std3__45__cpo6cbeginE,(_ZN72_INTERNAL_05d41440_36_flash_fwd_hdim192_bf16_split_sm80_cu_bdbb69e5_32574cuda3std3__48in_placeE - _ZN72_INTERNAL_05d41440_36_flash_fwd_hdim192_bf16_split_sm80_cu_bdbb69e5_32574cuda3std3__45__cpo6cbeginE)
_ZN72_INTERNAL_05d41440_36_flash_fwd_hdim192_bf16_split_sm80_cu_bdbb69e5_32574cuda3std3__45__cpo6cbeginE:
	.zero		1
	.type		_ZN72_INTERNAL_05d41440_36_flash_fwd_hdim192_bf16_split_sm80_cu_bdbb69e5_32574cuda3std3__48in_placeE,@object
	.size		_ZN72_INTERNAL_05d41440_36_flash_fwd_hdim192_bf16_split_sm80_cu_bdbb69e5_32574cuda3std3__48in_placeE,(_ZN72_INTERNAL_05d41440_36_flash_fwd_hdim192_bf16_split_sm80_cu_bdbb69e5_32574cuda3std6ranges3__45__cpo9iter_moveE - _ZN72_INTERNAL_05d41440_36_flash_fwd_hdim192_bf16_split_sm80_cu_bdbb69e5_32574cuda3std3__48in_placeE)
_ZN72_INTERNAL_05d41440_36_flash_fwd_hdim192_bf16_split_sm80_cu_bdbb69e5_32574cuda3std3__48in_placeE:
	.zero		1
	.type		_ZN72_INTERNAL_05d41440_36_flash_fwd_hdim192_bf16_split_sm80_cu_bdbb69e5_32574cuda3std6ranges3__45__cpo9iter_moveE,@object
	.size		_ZN72_INTERNAL_05d41440_36_flash_fwd_hdim192_bf16_split_sm80_cu_bdbb69e5_32574cuda3std6ranges3__45__cpo9iter_moveE,(_ZN72_INTERNAL_05d41440_36_flash_fwd_hdim192_bf16_split_sm80_cu_bdbb69e5_32574cuda3std3__45__cpo5beginE - _ZN72_INTERNAL_05d41440_36_flash_fwd_hdim192_bf16_split_sm80_cu_bdbb69e5_32574cuda3std6ranges3__45__cpo9iter_moveE)
_ZN72_INTERNAL_05d41440_36_flash_fwd_hdim192_bf16_split_sm80_cu_bdbb69e5_32574cuda3std6ranges3__45__cpo9iter_moveE:
	.zero		1
	.type		_ZN72_INTERNAL_05d41440_36_flash_fwd_hdim192_bf16_split_sm80_cu_bdbb69e5_32574cuda3std3__45__cpo5beginE,@object
	.size		_ZN72_INTERNAL_05d41440_36_flash_fwd_hdim192_bf16_split_sm80_cu_bdbb69e5_32574cuda3std3__45__cpo5beginE,(_ZN72_INTERNAL_05d41440_36_flash_fwd_hdim192_bf16_split_sm80_cu_bdbb69e5_32574cuda3std3__474_GLOBAL__N__05d41440_36_flash_fwd_hdim192_bf16_split_sm80_cu_bdbb69e5_32576ignoreE - _ZN72_INTERNAL_05d41440_36_flash_fwd_hdim192_bf16_split_sm80_cu_bdbb69e5_32574cuda3std3__45__cpo5beginE)
_ZN72_INTERNAL_05d41440_36_flash_fwd_hdim192_bf16_split_sm80_cu_bdbb69e5_32574cuda3std3__45__cpo5beginE:
	.zero		1
	.type		_ZN72_INTERNAL_05d41440_36_flash_fwd_hdim192_bf16_split_sm80_cu_bdbb69e5_32574cuda3std3__474_GLOBAL__N__05d41440_36_flash_fwd_hdim192_bf16_split_sm80_cu_bdbb69e5_32576ignoreE,@object
	.size		_ZN72_INTERNAL_05d41440_36_flash_fwd_hdim192_bf16_split_sm80_cu_bdbb69e5_32574cuda3std3__474_GLOBAL__N__05d41440_36_flash_fwd_hdim192_bf16_split_sm80_cu_bdbb69e5_32576ignoreE,(_ZN72_INTERNAL_05d41440_36_flash_fwd_hdim192_bf16_split_sm80_cu_bdbb69e5_32574cute7productE - _ZN72_INTERNAL_05d41440_36_flash_fwd_hdim192_bf16_split_sm80_cu_bdbb69e5_32574cuda3std3__474_GLOBAL__N__05d41440_36_flash_fwd_hdim192_bf16_split_sm80_cu_bdbb69e5_32576ignoreE)
_ZN72_INTERNAL_05d41440_36_flash_fwd_hdim192_bf16_split_sm80_cu_bdbb69e5_32574cuda3std3__474_GLOBAL__N__05d41440_36_flash_fwd_hdim192_bf16_split_sm80_cu_bdbb69e5_32576ignoreE:
	.zero		1
	.type		_ZN72_INTERNAL_05d41440_36_flash_fwd_hdim192_bf16_split_sm80_cu_bdbb69e5_32574cute7productE,@object
	.size		_ZN72_INTERNAL_05d41440_36_flash_fwd_hdim192_bf16_split_sm80_cu_bdbb69e5_32574cute7productE,(_ZN72_INTERNAL_05d41440_36_flash_fwd_hdim192_bf16_split_sm80_cu_bdbb69e5_32574cuda3std3__45__cpo3endE - _ZN72_INTERNAL_05d41440_36_flash_fwd_hdim192_bf16_split_sm80_cu_bdbb69e5_32574cute7productE)
_ZN72_INTERNAL_05d41440_36_flash_fwd_hdim192_bf16_split_sm80_cu_bdbb69e5_32574cute7productE:
	.zero		1
	.type		_ZN72_INTERNAL_05d41440_36_flash_fwd_hdim192_bf16_split_sm80_cu_bdbb69e5_32574cuda3std3__45__cpo3endE,@object
	.size		_ZN72_INTERNAL_05d41440_36_flash_fwd_hdim192_bf16_split_sm80_cu_bdbb69e5_32574cuda3std3__45__cpo3endE,(_ZN72_INTERNAL_05d41440_36_flash_fwd_hdim192_bf16_split_sm80_cu_bdbb69e5_32574cuda3std3__419piecewise_constructE - _ZN72_INTERNAL_05d41440_36_flash_fwd_hdim192_bf16_split_sm80_cu_bdbb69e5_32574cuda3std3__45__cpo3endE)
_ZN72_INTERNAL_05d41440_36_flash_fwd_hdim192_bf16_split_sm80_cu_bdbb69e5_32574cuda3std3__45__cpo3endE:
	.zero		1
	.type		_ZN72_INTERNAL_05d41440_36_flash_fwd_hdim192_bf16_split_sm80_cu_bdbb69e5_32574cuda3std3__419piecewise_constructE,@object
	.size		_ZN72_INTERNAL_05d41440_36_flash_fwd_hdim192_bf16_split_sm80_cu_bdbb69e5_32574cuda3std3__419piecewise_constructE,(_ZN72_INTERNAL_05d41440_36_flash_fwd_hdim192_bf16_split_sm80_cu_bdbb69e5_32574cuda3std3__45__cpo4cendE - _ZN72_INTERNAL_05d41440_36_flash_fwd_hdim192_bf16_split_sm80_cu_bdbb69e5_32574cuda3std3__419piecewise_constructE)
_ZN72_INTERNAL_05d41440_36_flash_fwd_hdim192_bf16_split_sm80_cu_bdbb69e5_32574cuda3std3__419piecewise_constructE:
	.zero		1
	.type		_ZN72_INTERNAL_05d41440_36_flash_fwd_hdim192_bf16_split_sm80_cu_bdbb69e5_32574cuda3std3__45__cpo4cendE,@object
	.size		_ZN72_INTERNAL_05d41440_36_flash_fwd_hdim192_bf16_split_sm80_cu_bdbb69e5_32574cuda3std3__45__cpo4cendE,(_ZN72_INTERNAL_05d41440_36_flash_fwd_hdim192_bf16_split_sm80_cu_bdbb69e5_32574cuda3std6ranges3__45__cpo4swapE - _ZN72_INTERNAL_05d41440_36_flash_fwd_hdim192_bf16_split_sm80_cu_bdbb69e5_32574cuda3std3__45__cpo4cendE)
_ZN72_INTERNAL_05d41440_36_flash_fwd_hdim192_bf16_split_sm80_cu_bdbb69e5_32574cuda3std3__45__cpo4cendE:
	.zero		1
	.type		_ZN72_INTERNAL_05d41440_36_flash_fwd_hdim192_bf16_split_sm80_cu_bdbb69e5_32574cuda3std6ranges3__45__cpo4swapE,@object
	.size		_ZN72_INTERNAL_05d41440_36_flash_fwd_hdim192_bf16_split_sm80_cu_bdbb69e5_32574cuda3std6ranges3__45__cpo4swapE,(.L_7 - _ZN72_INTERNAL_05d41440_36_flash_fwd_hdim192_bf16_split_sm80_cu_bdbb69e5_32574cuda3std6ranges3__45__cpo4swapE)
_ZN72_INTERNAL_05d41440_36_flash_fwd_hdim192_bf16_split_sm80_cu_bdbb69e5_32574cuda3std6ranges3__45__cpo4swapE:
	.zero		1
.L_7:


//--------------------- .nv.constant0._ZN7cutlass13device_kernelIN5flash19enable_sm80_to_sm89INS1_16FlashAttnFwdSm80INS1_25CollectiveMainloopFwdSm80ILi8ELi1ELb1EN4cute5tupleIJNS5_1CILi128EEENS7_ILi96EEENS7_ILi192EEEEEELi192ENS_10bfloat16_tEfNS_4arch4Sm80ELb0ELb0ELb0ELb0ELb0ELb0ELb1ELb1EEENS1_21CollectiveEpilogueFwdINS6_IJS8_SA_S9_EEENS6_IJNS7_ILi1EEESI_SI_EEESC_SE_Li256ELb0ELb1ELb1ELb0EEENS1_19SingleTileSchedulerILb0ELb1ELb1ELi128EEEEEEEEEvNT_6ParamsE --------------------------
	.section	.nv.constant0._ZN7cutlass13device_kernelIN5flash19enable_sm80_to_sm89INS1_16FlashAttnFwdSm80INS1_25CollectiveMainloopFwdSm80ILi8ELi1ELb1EN4cute5tupleIJNS5_1CILi128EEENS7_ILi96EEENS7_ILi192EEEEEELi192ENS_10bfloat16_tEfNS_4arch4Sm80ELb0ELb0ELb0ELb0ELb0ELb0ELb1ELb1EEENS1_21CollectiveEpilogueFwdINS6_IJS8_SA_S9_EEENS6_IJNS7_ILi1EEESI_SI_EEESC_SE_Li256ELb0ELb1ELb1ELb0EEENS1_19SingleTileSchedulerILb0ELb1ELb1ELi128EEEEEEEEEvNT_6ParamsE,"a",@progbits
	.sectionflags	@""
	.align	4
.nv.constant0._ZN7cutlass13device_kernelIN5flash19enable_sm80_to_sm89INS1_16FlashAttnFwdSm80INS1_25CollectiveMainloopFwdSm80ILi8ELi1ELb1EN4cute5tupleIJNS5_1CILi128EEENS7_ILi96EEENS7_ILi192EEEEEELi192ENS_10bfloat16_tEfNS_4arch4Sm80ELb0ELb0ELb0ELb0ELb0ELb0ELb1ELb1EEENS1_21CollectiveEpilogueFwdINS6_IJS8_SA_S9_EEENS6_IJNS7_ILi1EEESI_SI_EEESC_SE_Li256ELb0ELb1ELb1ELb0EEENS1_19SingleTileSchedulerILb0ELb1ELb1ELi128EEEEEEEEEvNT_6ParamsE:
	.zero		1944


//--------------------- .nv.constant0._ZN7cutlass13device_kernelIN5flash19enable_sm80_to_sm89INS1_16FlashAttnFwdSm80INS1_25CollectiveMainloopFwdSm80ILi8ELi1ELb0EN4cute5tupleIJNS5_1CILi128EEENS7_ILi64EEENS7_ILi192EEEEEELi192ENS_10bfloat16_tEfNS_4arch4Sm80ELb0ELb0ELb0ELb1ELb0ELb0ELb1ELb1EEENS1_21CollectiveEpilogueFwdINS6_IJS8_SA_S9_EEENS6_IJNS7_ILi1EEESI_SI_EEESC_SE_Li256ELb1ELb1ELb1ELb0EEENS1_36VarlenDynamicPersistentTileSchedulerILi128ELi64ELi256ELi256ELb1ELb1ELb0ELb0ELb1ELb1EEEEEEEEEvNT_6ParamsE --------------------------
	.section	.nv.constant0._ZN7cutlass13device_kernelIN5flash19enable_sm80_to_sm89INS1_16FlashAttnFwdSm80INS1_25CollectiveMainloopFwdSm80ILi8ELi1ELb0EN4cute5tupleIJNS5_1CILi128EEENS7_ILi64EEENS7_ILi192EEEEEELi192ENS_10bfloat16_tEfNS_4arch4Sm80ELb0ELb0ELb0ELb1ELb0ELb0ELb1ELb1EEENS1_21CollectiveEpilogueFwdINS6_IJS8_SA_S9_EEENS6_IJNS7_ILi1EEESI_SI_EEESC_SE_Li256ELb1ELb1ELb1ELb0EEENS1_36VarlenDynamicPersistentTileSchedulerILi128ELi64ELi256ELi256ELb1ELb1ELb0ELb0ELb1ELb1EEEEEEEEEvNT_6ParamsE,"a",@progbits
	.sectionflags	@""
	.align	4
.nv.constant0._ZN7cutlass13device_kernelIN5flash19enable_sm80_to_sm89INS1_16FlashAttnFwdSm80INS1_25CollectiveMainloopFwdSm80ILi8ELi1ELb0EN4cute5tupleIJNS5_1CILi128EEENS7_ILi64EEENS7_ILi192EEEEEELi192ENS_10bfloat16_tEfNS_4arch4Sm80ELb0ELb0ELb0ELb1ELb0ELb0ELb1ELb1EEENS1_21CollectiveEpilogueFwdINS6_IJS8_SA_S9_EEENS6_IJNS7_ILi1EEESI_SI_EEESC_SE_Li256ELb1ELb1ELb1ELb0EEENS1_36VarlenDynamicPersistentTileSchedulerILi128ELi64ELi256ELi256ELb1ELb1ELb0ELb0ELb1ELb1EEEEEEEEEvNT_6ParamsE:
	.zero		1976


//--------------------- .nv.constant0._ZN7cutlass13device_kernelIN5flash19enable_sm80_to_sm89INS1_16FlashAttnFwdSm80INS1_25CollectiveMainloopFwdSm80ILi8ELi1ELb0EN4cute5tupleIJNS5_1CILi128EEENS7_ILi64EEENS7_ILi192EEEEEELi192ENS_10bfloat16_tEfNS_4arch4Sm80ELb0ELb0ELb0ELb1ELb0ELb1ELb1ELb1EEENS1_21CollectiveEpilogueFwdINS6_IJS8_SA_S9_EEENS6_IJNS7_ILi1EEESI_SI_EEESC_SE_Li256ELb1ELb1ELb1ELb0EEENS1_36VarlenDynamicPersistentTileSchedulerILi128ELi64ELi256ELi256ELb1ELb1ELb0ELb0ELb1ELb1EEEEEEEEEvNT_6ParamsE --------------------------
	.section	.nv.constant0._ZN7cutlass13device_kernelIN5flash19enable_sm80_to_sm89INS1_16FlashAttnFwdSm80INS1_25CollectiveMainloopFwdSm80ILi8ELi1ELb0EN4cute5tupleIJNS5_1CILi128EEENS7_ILi64EEENS7_ILi192EEEEEELi192ENS_10bfloat16_tEfNS_4arch4Sm80ELb0ELb0ELb0ELb1ELb0ELb1ELb1ELb1EEENS1_21CollectiveEpilogueFwdINS6_IJS8_SA_S9_EEENS6_IJNS7_ILi1EEESI_SI_EEESC_SE_Li256ELb1ELb1ELb1ELb0EEENS1_36VarlenDynamicPersistentTileSchedulerILi128ELi64ELi256ELi256ELb1ELb1ELb0ELb0ELb1ELb1EEEEEEEEEvNT_6ParamsE,"a",@progbits
	.sectionflags	@""
	.align	4
.nv.constant0._ZN7cutlass13device_kernelIN5flash19enable_sm80_to_sm89INS1_16FlashAttnFwdSm80INS1_25CollectiveMainloopFwdSm80ILi8ELi1ELb0EN4cute5tupleIJNS5_1CILi128EEENS7_ILi64EEENS7_ILi192EEEEEELi192ENS_10bfloat16_tEfNS_4arch4Sm80ELb0ELb0ELb0ELb1ELb0ELb1ELb1ELb1EEENS1_21CollectiveEpilogueFwdINS6_IJS8_SA_S9_EEENS6_IJNS7_ILi1EEESI_SI_EEESC_SE_Li256ELb1ELb1ELb1ELb0EEENS1_36VarlenDynamicPersistentTileSchedulerILi128ELi64ELi256ELi256ELb1ELb1ELb0ELb0ELb1ELb1EEEEEEEEEvNT_6ParamsE:
	.zero		1976


//--------------------- .nv.constant0._ZN7cutlass13device_kernelIN5flash19enable_sm80_to_sm89INS1_16FlashAttnFwdSm80INS1_25CollectiveMainloopFwdSm80ILi8ELi1ELb0EN4cute5tupleIJNS5_1CILi128EEENS7_ILi64EEENS7_ILi192EEEEEELi192ENS_10bfloat16_tEfNS_4arch4Sm80ELb0ELb1ELb0ELb0ELb0ELb0ELb1ELb1EEENS1_21CollectiveEpilogueFwdINS6_IJS8_SA_S9_EEENS6_IJNS7_ILi1EEESI_SI_EEESC_SE_Li256ELb0ELb1ELb1ELb0EEENS1_19SingleTileSchedulerILb0ELb1ELb1ELi128EEEEEEEEEvNT_6ParamsE --------------------------
	.section	.nv.constant0._ZN7cutlass13device_kernelIN5flash19enable_sm80_to_sm89INS1_16FlashAttnFwdSm80INS1_25CollectiveMainloopFwdSm80ILi8ELi1ELb0EN4cute5tupleIJNS5_1CILi128EEENS7_ILi64EEENS7_ILi192EEEEEELi192ENS_10bfloat16_tEfNS_4arch4Sm80ELb0ELb1ELb0ELb0ELb0ELb0ELb1ELb1EEENS1_21CollectiveEpilogueFwdINS6_IJS8_SA_S9_EEENS6_IJNS7_ILi1EEESI_SI_EEESC_SE_Li256ELb0ELb1ELb1ELb0EEENS1_19SingleTileSchedulerILb0ELb1ELb1ELi128EEEEEEEEEvNT_6ParamsE,"a",@progbits
	.sectionflags	@""
	.align	4
.nv.constant0._ZN7cutlass13device_kernelIN5flash19enable_sm80_to_sm89INS1_16FlashAttnFwdSm80INS1_25CollectiveMainloopFwdSm80ILi8ELi1ELb0EN4cute5tupleIJNS5_1CILi128EEENS7_ILi64EEENS7_ILi192EEEEEELi192ENS_10bfloat16_tEfNS_4arch4Sm80ELb0ELb1ELb0ELb0ELb0ELb0ELb1ELb1EEENS1_21CollectiveEpilogueFwdINS6_IJS8_SA_S9_EEENS6_IJNS7_ILi1EEESI_SI_EEESC_SE_Li256ELb0ELb1ELb1ELb0EEENS1_19SingleTileSchedulerILb0ELb1ELb1ELi128EEEEEEEEEvNT_6ParamsE:
	.zero		1944


//--------------------- .nv.constant0._ZN7cutlass13device_kernelIN5flash19enable_sm80_to_sm89INS1_16FlashAttnFwdSm80INS1_25CollectiveMainloopFwdSm80ILi8ELi1ELb0EN4cute5tupleIJNS5_1CILi128EEENS7_ILi64EEENS7_ILi192EEEEEELi192ENS_10bfloat16_tEfNS_4arch4Sm80ELb0ELb1ELb0ELb1ELb0ELb0ELb1ELb1EEENS1_21CollectiveEpilogueFwdINS6_IJS8_SA_S9_EEENS6_IJNS7_ILi1EEESI_SI_EEESC_SE_Li256ELb1ELb1ELb1ELb0EEENS1_36VarlenDynamicPersistentTileSchedulerILi128ELi64ELi256ELi256ELb1ELb1ELb0ELb1ELb0ELb1EEEEEEEEEvNT_6ParamsE --------------------------
	.section	.nv.constant0._ZN7cutlass13device_kernelIN5flash19enable_sm80_to_sm89INS1_16FlashAttnFwdSm80INS1_25CollectiveMainloopFwdSm80ILi8ELi1ELb0EN4cute5tupleIJNS5_1CILi128EEENS7_ILi64EEENS7_ILi192EEEEEELi192ENS_10bfloat16_tEfNS_4arch4Sm80ELb0ELb1ELb0ELb1ELb0ELb0ELb1ELb1EEENS1_21CollectiveEpilogueFwdINS6_IJS8_SA_S9_EEENS6_IJNS7_ILi1EEESI_SI_EEESC_SE_Li256ELb1ELb1ELb1ELb0EEENS1_36VarlenDynamicPersistentTileSchedulerILi128ELi64ELi256ELi256ELb1ELb1ELb0ELb1ELb0ELb1EEEEEEEEEvNT_6ParamsE,"a",@progbits
	.sectionflags	@""
	.align	4
.nv.constant0._ZN7cutlass13device_kernelIN5flash19enable_sm80_to_sm89INS1_16FlashAttnFwdSm80INS1_25CollectiveMainloopFwdSm80ILi8ELi1ELb0EN4cute5tupleIJNS5_1CILi128EEENS7_ILi64EEENS7_ILi192EEEEEELi192ENS_10bfloat16_tEfNS_4arch4Sm80ELb0ELb1ELb0ELb1ELb0ELb0ELb1ELb1EEENS1_21CollectiveEpilogueFwdINS6_IJS8_SA_S9_EEENS6_IJNS7_ILi1EEESI_SI_EEESC_SE_Li256ELb1ELb1ELb1ELb0EEENS1_36VarlenDynamicPersistentTileSchedulerILi128ELi64ELi256ELi256ELb1ELb1ELb0ELb1ELb0ELb1EEEEEEEEEvNT_6ParamsE:
	.zero		1976


//--------------------- .nv.constant0._ZN7cutlass13device_kernelIN5flash19enable_sm80_to_sm89INS1_16FlashAttnFwdSm80INS1_25CollectiveMainloopFwdSm80ILi8ELi1ELb0EN4cute5tupleIJNS5_1CILi128EEENS7_ILi64EEENS7_ILi192EEEEEELi192ENS_10bfloat16_tEfNS_4arch4Sm80ELb0ELb1ELb0ELb1ELb0ELb1ELb1ELb1EEENS1_21CollectiveEpilogueFwdINS6_IJS8_SA_S9_EEENS6_IJNS7_ILi1EEESI_SI_EEESC_SE_Li256ELb1ELb1ELb1ELb0EEENS1_36VarlenDynamicPersistentTileSchedulerILi128ELi64ELi256ELi256ELb1ELb1ELb0ELb1ELb0ELb1EEEEEEEEEvNT_6ParamsE --------------------------
	.section	.nv.constant0._ZN7cutlass13device_kernelIN5flash19enable_sm80_to_sm89INS1_16FlashAttnFwdSm80INS1_25CollectiveMainloopFwdSm80ILi8ELi1ELb0EN4cute5tupleIJNS5_1CILi128EEENS7_ILi64EEENS7_ILi192EEEEEELi192ENS_10bfloat16_tEfNS_4arch4Sm80ELb0ELb1ELb0ELb1ELb0ELb1ELb1ELb1EEENS1_21CollectiveEpilogueFwdINS6_IJS8_SA_S9_EEENS6_IJNS7_ILi1EEESI_SI_EEESC_SE_Li256ELb1ELb1ELb1ELb0EEENS1_36VarlenDynamicPersistentTileSchedulerILi128ELi64ELi256ELi256ELb1ELb1ELb0ELb1ELb0ELb1EEEEEEEEEvNT_6ParamsE,"a",@progbits
	.sectionflags	@""
	.align	4
.nv.constant0._ZN7cutlass13device_kernelIN5flash19enable_sm80_to_sm89INS1_16FlashAttnFwdSm80INS1_25CollectiveMainloopFwdSm80ILi8ELi1ELb0EN4cute5tupleIJNS5_1CILi128EEENS7_ILi64EEENS7_ILi192EEEEEELi192ENS_10bfloat16_tEfNS_4arch4Sm80ELb0ELb1ELb0ELb1ELb0ELb1ELb1ELb1EEENS1_21CollectiveEpilogueFwdINS6_IJS8_SA_S9_EEENS6_IJNS7_ILi1EEESI_SI_EEESC_SE_Li256ELb1ELb1ELb1ELb0EEENS1_36VarlenDynamicPersistentTileSchedulerILi128ELi64ELi256ELi256ELb1ELb1ELb0ELb1ELb0ELb1EEEEEEEEEvNT_6ParamsE:
	.zero		1976


//--------------------- .nv.constant0._ZN7cutlass13device_kernelIN5flash19enable_sm80_to_sm89INS1_16FlashAttnFwdSm80INS1_25CollectiveMainloopFwdSm80ILi8ELi1ELb1EN4cute5tupleIJNS5_1CILi128EEENS7_ILi96EEENS7_ILi192EEEEEELi192ENS_10bfloat16_tEfNS_4arch4Sm80ELb1ELb0ELb0ELb0ELb0ELb0ELb1ELb1EEENS1_21CollectiveEpilogueFwdINS6_IJS8_SA_S9_EEENS6_IJNS7_ILi1EEESI_SI_EEESC_SE_Li256ELb0ELb1ELb1ELb0EEENS1_30DynamicPersistentTileSchedulerILi256ELi256ELb1ELb1ELb0EEEEEEEEEvNT_6ParamsE --------------------------
	.section	.nv.constant0._ZN7cutlass13device_kernelIN5flash19enable_sm80_to_sm89INS1_16FlashAttnFwdSm80INS1_25CollectiveMainloopFwdSm80ILi8ELi1ELb1EN4cute5tupleIJNS5_1CILi128EEENS7_ILi96EEENS7_ILi192EEEEEELi192ENS_10bfloat16_tEfNS_4arch4Sm80ELb1ELb0ELb0ELb0ELb0ELb0ELb1ELb1EEENS1_21CollectiveEpilogueFwdINS6_IJS8_SA_S9_EEENS6_IJNS7_ILi1EEESI_SI_EEESC_SE_Li256ELb0ELb1ELb1ELb0EEENS1_30DynamicPersistentTileSchedulerILi256ELi256ELb1ELb1ELb0EEEEEEEEEvNT_6ParamsE,"a",@progbits
	.sectionflags	@""
	.align	4
.nv.constant0._ZN7cutlass13device_kernelIN5flash19enable_sm80_to_sm89INS1_16FlashAttnFwdSm80INS1_25CollectiveMainloopFwdSm80ILi8ELi1ELb1EN4cute5tupleIJNS5_1CILi128EEENS7_ILi96EEENS7_ILi192EEEEEELi192ENS_10bfloat16_tEfNS_4arch4Sm80ELb1ELb0ELb0ELb0ELb0ELb0ELb1ELb1EEENS1_21CollectiveEpilogueFwdINS6_IJS8_SA_S9_EEENS6_IJNS7_ILi1EEESI_SI_EEESC_SE_Li256ELb0ELb1ELb1ELb0EEENS1_30DynamicPersistentTileSchedulerILi256ELi256ELb1ELb1ELb0EEEEEEEEEvNT_6ParamsE:
	.zero		1960


//--------------------- .nv.constant0._ZN7cutlass13device_kernelIN5flash19enable_sm80_to_sm89INS1_16FlashAttnFwdSm80INS1_25CollectiveMainloopFwdSm80ILi8ELi1ELb0EN4cute5tupleIJNS5_1CILi128EEENS7_ILi64EEENS7_ILi192EEEEEELi192ENS_10bfloat16_tEfNS_4arch4Sm80ELb1ELb0ELb0ELb1ELb0ELb0ELb1ELb1EEENS1_21CollectiveEpilogueFwdINS6_IJS8_SA_S9_EEENS6_IJNS7_ILi1EEESI_SI_EEESC_SE_Li256ELb1ELb1ELb1ELb0EEENS1_36VarlenDynamicPersistentTileSchedulerILi128ELi64ELi256ELi256ELb1ELb1ELb0ELb1ELb1ELb1EEEEEEEEEvNT_6ParamsE --------------------------
	.section	.nv.constant0._ZN7cutlass13device_kernelIN5flash19enable_sm80_to_sm89INS1_16FlashAttnFwdSm80INS1_25CollectiveMainloopFwdSm80ILi8ELi1ELb0EN4cute5tupleIJNS5_1CILi128EEENS7_ILi64EEENS7_ILi192EEEEEELi192ENS_10bfloat16_tEfNS_4arch4Sm80ELb1ELb0ELb0ELb1ELb0ELb0ELb1ELb1EEENS1_21CollectiveEpilogueFwdINS6_IJS8_SA_S9_EEENS6_IJNS7_ILi1EEESI_SI_EEESC_SE_Li256ELb1ELb1ELb1ELb0EEENS1_36VarlenDynamicPersistentTileSchedulerILi128ELi64ELi256ELi256ELb1ELb1ELb0ELb1ELb1ELb1EEEEEEEEEvNT_6ParamsE,"a",@progbits
	.sectionflags	@""
	.align	4
.nv.constant0._ZN7cutlass13device_kernelIN5flash19enable_sm80_to_sm89INS1_16FlashAttnFwdSm80INS1_25CollectiveMainloopFwdSm80ILi8ELi1ELb0EN4cute5tupleIJNS5_1CILi128EEENS7_ILi64EEENS7_ILi192EEEEEELi192ENS_10bfloat16_tEfNS_4arch4Sm80ELb1ELb0ELb0ELb1ELb0ELb0ELb1ELb1EEENS1_21CollectiveEpilogueFwdINS6_IJS8_SA_S9_EEENS6_IJNS7_ILi1EEESI_SI_EEESC_SE_Li256ELb1ELb1ELb1ELb0EEENS1_36VarlenDynamicPersistentTileSchedulerILi128ELi64ELi256ELi256ELb1ELb1ELb0ELb1ELb1ELb1EEEEEEEEEvNT_6ParamsE:
	.zero		1976


//--------------------- .nv.constant0._ZN7cutlass13device_kernelIN5flash19enable_sm80_to_sm89INS1_16FlashAttnFwdSm80INS1_25CollectiveMainloopFwdSm80ILi8ELi1ELb0EN4cute5tupleIJNS5_1CILi128EEENS7_ILi64EEENS7_ILi192EEEEEELi192ENS_10bfloat16_tEfNS_4arch4Sm80ELb1ELb0ELb0ELb1ELb0ELb1ELb1ELb1EEENS1_21CollectiveEpilogueFwdINS6_IJS8_SA_S9_EEENS6_IJNS7_ILi1EEESI_SI_EEESC_SE_Li256ELb1ELb1ELb1ELb0EEENS1_36VarlenDynamicPersistentTileSchedulerILi128ELi64ELi256ELi256ELb1ELb1ELb0ELb1ELb1ELb1EEEEEEEEEvNT_6ParamsE --------------------------
	.section	.nv.constant0._ZN7cutlass13device_kernelIN5flash19enable_sm80_to_sm89INS1_16FlashAttnFwdSm80INS1_25CollectiveMainloopFwdSm80ILi8ELi1ELb0EN4cute5tupleIJNS5_1CILi128EEENS7_ILi64EEENS7_ILi192EEEEEELi192ENS_10bfloat16_tEfNS_4arch4Sm80ELb1ELb0ELb0ELb1ELb0ELb1ELb1ELb1EEENS1_21CollectiveEpilogueFwdINS6_IJS8_SA_S9_EEENS6_IJNS7_ILi1EEESI_SI_EEESC_SE_Li256ELb1ELb1ELb1ELb0EEENS1_36VarlenDynamicPersistentTileSchedulerILi128ELi64ELi256ELi256ELb1ELb1ELb0ELb1ELb1ELb1EEEEEEEEEvNT_6ParamsE,"a",@progbits
	.sectionflags	@""
	.align	4
.nv.constant0._ZN7cutlass13device_kernelIN5flash19enable_sm80_to_sm89INS1_16FlashAttnFwdSm80INS1_25CollectiveMainloopFwdSm80ILi8ELi1ELb0EN4cute5tupleIJNS5_1CILi128EEENS7_ILi64EEENS7_ILi192EEEEEELi192ENS_10bfloat16_tEfNS_4arch4Sm80ELb1ELb0ELb0ELb1ELb0ELb1ELb1ELb1EEENS1_21CollectiveEpilogueFwdINS6_IJS8_SA_S9_EEENS6_IJNS7_ILi1EEESI_SI_EEESC_SE_Li256ELb1ELb1ELb1ELb0EEENS1_36VarlenDynamicPersistentTileSchedulerILi128ELi64ELi256ELi256ELb1ELb1ELb0ELb1ELb1ELb1EEEEEEEEEvNT_6ParamsE:
	.zero		1976


//--------------------- .nv.constant0._ZN7cutlass13device_kernelIN5flash19enable_sm80_to_sm89INS1_16FlashAttnFwdSm80INS1_25CollectiveMainloopFwdSm80ILi8ELi2ELb1EN4cute5tupleIJNS5_1CILi128EEENS7_ILi96EEENS7_ILi192EEEEEELi192ENS_10bfloat16_tEfNS_4arch4Sm80ELb0ELb0ELb0ELb0ELb0ELb0ELb1ELb1EEENS1_21CollectiveEpilogueFwdINS6_IJS8_SA_S9_EEENS6_IJNS7_ILi1EEESI_SI_EEESC_SE_Li256ELb0ELb1ELb1ELb0EEENS1_19SingleTileSchedulerILb0ELb1ELb1ELi128EEEEEEEEEvNT_6ParamsE --------------------------
	.section	.nv.constant0._ZN7cutlass13device_kernelIN5flash19enable_sm80_to_sm89INS1_16FlashAttnFwdSm80INS1_25CollectiveMainloopFwdSm80ILi8ELi2ELb1EN4cute5tupleIJNS5_1CILi128EEENS7_ILi96EEENS7_ILi192EEEEEELi192ENS_10bfloat16_tEfNS_4arch4Sm80ELb0ELb0ELb0ELb0ELb0ELb0ELb1ELb1EEENS1_21CollectiveEpilogueFwdINS6_IJS8_SA_S9_EEENS6_IJNS7_ILi1EEESI_SI_EEESC_SE_Li256ELb0ELb1ELb1ELb0EEENS1_19SingleTileSchedulerILb0ELb1ELb1ELi128EEEEEEEEEvNT_6ParamsE,"a",@progbits
	.sectionflags	@""
	.align	4
.nv.constant0._ZN7cutlass13device_kernelIN5flash19enable_sm80_to_sm89INS1_16FlashAttnFwdSm80INS1_25CollectiveMainloopFwdSm80ILi8ELi2ELb1EN4cute5tupleIJNS5_1CILi128EEENS7_ILi96EEENS7_ILi192EEEEEELi192ENS_10bfloat16_tEfNS_4arch4Sm80ELb0ELb0ELb0ELb0ELb0ELb0ELb1ELb1EEENS1_21CollectiveEpilogueFwdINS6_IJS8_SA_S9_EEENS6_IJNS7_ILi1EEESI_SI_EEESC_SE_Li256ELb0ELb1ELb1ELb0EEENS1_19SingleTileSchedulerILb0ELb1ELb1ELi128EEEEEEEEEvNT_6ParamsE:
	.zero		1944


//--------------------- .nv.constant0._ZN7cutlass13device_kernelIN5flash19enable_sm80_to_sm89INS1_16FlashAttnFwdSm80INS1_25CollectiveMainloopFwdSm80ILi8ELi2ELb0EN4cute5tupleIJNS5_1CILi128EEENS7_ILi64EEENS7_ILi192EEEEEELi192ENS_10bfloat16_tEfNS_4arch4Sm80ELb0ELb0ELb0ELb1ELb0ELb0ELb1ELb1EEENS1_21CollectiveEpilogueFwdINS6_IJS8_SA_S9_EEENS6_IJNS7_ILi1EEESI_SI_EEESC_SE_Li256ELb1ELb1ELb1ELb0EEENS1_36VarlenDynamicPersistentTileSchedulerILi128ELi64ELi256ELi256ELb1ELb1ELb0ELb0ELb1ELb1EEEEEEEEEvNT_6ParamsE --------------------------
	.section	.nv.constant0._ZN7cutlass13device_kernelIN5flash19enable_sm80_to_sm89INS1_16FlashAttnFwdSm80INS1_25CollectiveMainloopFwdSm80ILi8ELi2ELb0EN4cute5tupleIJNS5_1CILi128EEENS7_ILi64EEENS7_ILi192EEEEEELi192ENS_10bfloat16_tEfNS_4arch4Sm80ELb0ELb0ELb0ELb1ELb0ELb0ELb1ELb1EEENS1_21CollectiveEpilogueFwdINS6_IJS8_SA_S9_EEENS6_IJNS7_ILi1EEESI_SI_EEESC_SE_Li256ELb1ELb1ELb1ELb0EEENS1_36VarlenDynamicPersistentTileSchedulerILi128ELi64ELi256ELi256ELb1ELb1ELb0ELb0ELb1ELb1EEEEEEEEEvNT_6ParamsE,"a",@progbits
	.sectionflags	@""
	.align	4
.nv.constant0._ZN7cutlass13device_kernelIN5flash19enable_sm80_to_sm89INS1_16FlashAttnFwdSm80INS1_25CollectiveMainloopFwdSm80ILi8ELi2ELb0EN4cute5tupleIJNS5_1CILi128EEENS7_ILi64EEENS7_ILi192EEEEEELi192ENS_10bfloat16_tEfNS_4arch4Sm80ELb0ELb0ELb0ELb1ELb0ELb0ELb1ELb1EEENS1_21CollectiveEpilogueFwdINS6_IJS8_SA_S9_EEENS6_IJNS7_ILi1EEESI_SI_EEESC_SE_Li256ELb1ELb1ELb1ELb0EEENS1_36VarlenDynamicPersistentTileSchedulerILi128ELi64ELi256ELi256ELb1ELb1ELb0ELb0ELb1ELb1EEEEEEEEEvNT_6ParamsE:
	.zero		1976


//--------------------- .nv.constant0._ZN7cutlass13device_kernelIN5flash19enable_sm80_to_sm89INS1_16FlashAttnFwdSm80INS1_25CollectiveMainloopFwdSm80ILi8ELi2ELb0EN4cute5tupleIJNS5_1CILi128EEENS7_ILi64EEENS7_ILi192EEEEEELi192ENS_10bfloat16_tEfNS_4arch4Sm80ELb0ELb0ELb0ELb1ELb0ELb1ELb1ELb1EEENS1_21CollectiveEpilogueFwdINS6_IJS8_SA_S9_EEENS6_IJNS7_ILi1EEESI_SI_EEESC_SE_Li256ELb1ELb1ELb1ELb0EEENS1_36VarlenDynamicPersistentTileSchedulerILi128ELi64ELi256ELi256ELb1ELb1ELb0ELb0ELb1ELb1EEEEEEEEEvNT_6ParamsE --------------------------
	.section	.nv.constant0._ZN7cutlass13device_kernelIN5flash19enable_sm80_to_sm89INS1_16FlashAttnFwdSm80INS1_25CollectiveMainloopFwdSm80ILi8ELi2ELb0EN4cute5tupleIJNS5_1CILi128EEENS7_ILi64EEENS7_ILi192EEEEEELi192ENS_10bfloat16_tEfNS_4arch4Sm80ELb0ELb0ELb0ELb1ELb0ELb1ELb1ELb1EEENS1_21CollectiveEpilogueFwdINS6_IJS8_SA_S9_EEENS6_IJNS7_ILi1EEESI_SI_EEESC_SE_Li256ELb1ELb1ELb1ELb0EEENS1_36VarlenDynamicPersistentTileSchedulerILi128ELi64ELi256ELi256ELb1ELb1ELb0ELb0ELb1ELb1EEEEEEEEEvNT_6ParamsE,"a",@progbits
	.sectionflags	@""
	.align	4
.nv.constant0._ZN7cutlass13device_kernelIN5flash19enable_sm80_to_sm89INS1_16FlashAttnFwdSm80INS1_25CollectiveMainloopFwdSm80ILi8ELi2ELb0EN4cute5tupleIJNS5_1CILi128EEENS7_ILi64EEENS7_ILi192EEEEEELi192ENS_10bfloat16_tEfNS_4arch4Sm80ELb0ELb0ELb0ELb1ELb0ELb1ELb1ELb1EEENS1_21CollectiveEpilogueFwdINS6_IJS8_SA_S9_EEENS6_IJNS7_ILi1EEESI_SI_EEESC_SE_Li256ELb1ELb1ELb1ELb0EEENS1_36VarlenDynamicPersistentTileSchedulerILi128ELi64ELi256ELi256ELb1ELb1ELb0ELb0ELb1ELb1EEEEEEEEEvNT_6ParamsE:
	.zero		1976


//--------------------- .nv.constant0._ZN7cutlass13device_kernelIN5flash19enable_sm80_to_sm89INS1_16FlashAttnFwdSm80INS1_25CollectiveMainloopFwdSm80ILi8ELi2ELb0EN4cute5tupleIJNS5_1CILi128EEENS7_ILi64EEENS7_ILi192EEEEEELi192ENS_10bfloat16_tEfNS_4arch4Sm80ELb0ELb1ELb0ELb0ELb0ELb0ELb1ELb1EEENS1_21CollectiveEpilogueFwdINS6_IJS8_SA_S9_EEENS6_IJNS7_ILi1EEESI_SI_EEESC_SE_Li256ELb0ELb1ELb1ELb0EEENS1_19SingleTileSchedulerILb0ELb1ELb1ELi128EEEEEEEEEvNT_6ParamsE --------------------------
	.section	.nv.constant0._ZN7cutlass13device_kernelIN5flash19enable_sm80_to_sm89INS1_16FlashAttnFwdSm80INS1_25CollectiveMainloopFwdSm80ILi8ELi2ELb0EN4cute5tupleIJNS5_1CILi128EEENS7_ILi64EEENS7_ILi192EEEEEELi192ENS_10bfloat16_tEfNS_4arch4Sm80ELb0ELb1ELb0ELb0ELb0ELb0ELb1ELb1EEENS1_21CollectiveEpilogueFwdINS6_IJS8_SA_S9_EEENS6_IJNS7_ILi1EEESI_SI_EEESC_SE_Li256ELb0ELb1ELb1ELb0EEENS1_19SingleTileSchedulerILb0ELb1ELb1ELi128EEEEEEEEEvNT_6ParamsE,"a",@progbits
	.sectionflags	@""
	.align	4
.nv.constant0._ZN7cutlass13device_kernelIN5flash19enable_sm80_to_sm89INS1_16FlashAttnFwdSm80INS1_25CollectiveMainloopFwdSm80ILi8ELi2ELb0EN4cute5tupleIJNS5_1CILi128EEENS7_ILi64EEENS7_ILi192EEEEEELi192ENS_10bfloat16_tEfNS_4arch4Sm80ELb0ELb1ELb0ELb0ELb0ELb0ELb1ELb1EEENS1_21CollectiveEpilogueFwdINS6_IJS8_SA_S9_EEENS6_IJNS7_ILi1EEESI_SI_EEESC_SE_Li256ELb0ELb1ELb1ELb0EEENS1_19SingleTileSchedulerILb0ELb1ELb1ELi128EEEEEEEEEvNT_6ParamsE:
	.zero		1944


//--------------------- .nv.constant0._ZN7cutlass13device_kernelIN5flash19enable_sm80_to_sm89INS1_16FlashAttnFwdSm80INS1_25CollectiveMainloopFwdSm80ILi8ELi2ELb0EN4cute5tupleIJNS5_1CILi128EEENS7_ILi64EEENS7_ILi192EEEEEELi192ENS_10bfloat16_tEfNS_4arch4Sm80ELb0ELb1ELb0ELb1ELb0ELb0ELb1ELb1EEENS1_21CollectiveEpilogueFwdINS6_IJS8_SA_S9_EEENS6_IJNS7_ILi1EEESI_SI_EEESC_SE_Li256ELb1ELb1ELb1ELb0EEENS1_36VarlenDynamicPersistentTileSchedulerILi128ELi64ELi256ELi256ELb1ELb1ELb0ELb1ELb0ELb1EEEEEEEEEvNT_6ParamsE --------------------------
	.section	.nv.constant0._ZN7cutlass13device_kernelIN5flash19enable_sm80_to_sm89INS1_16FlashAttnFwdSm80INS1_25CollectiveMainloopFwdSm80ILi8ELi2ELb0EN4cute5tupleIJNS5_1CILi128EEENS7_ILi64EEENS7_ILi192EEEEEELi192ENS_10bfloat16_tEfNS_4arch4Sm80ELb0ELb1ELb0ELb1ELb0ELb0ELb1ELb1EEENS1_21CollectiveEpilogueFwdINS6_IJS8_SA_S9_EEENS6_IJNS7_ILi1EEESI_SI_EEESC_SE_Li256ELb1ELb1ELb1ELb0EEENS1_36VarlenDynamicPersistentTileSchedulerILi128ELi64ELi256ELi256ELb1ELb1ELb0ELb1ELb0ELb1EEEEEEEEEvNT_6ParamsE,"a",@progbits
	.sectionflags	@""
	.align	4
.nv.constant0._ZN7cutlass13device_kernelIN5flash19enable_sm80_to_sm89INS1_16FlashAttnFwdSm80INS1_25CollectiveMainloopFwdSm80ILi8ELi2ELb0EN4cute5tupleIJNS5_1CILi128EEENS7_ILi64EEENS7_ILi192EEEEEELi192ENS_10bfloat16_tEfNS_4arch4Sm80ELb0ELb1ELb0ELb1ELb0ELb0ELb1ELb1EEENS1_21CollectiveEpilogueFwdINS6_IJS8_SA_S9_EEENS6_IJNS7_ILi1EEESI_SI_EEESC_SE_Li256ELb1ELb1ELb1ELb0EEENS1_36VarlenDynamicPersistentTileSchedulerILi128ELi64ELi256ELi256ELb1ELb1ELb0ELb1ELb0ELb1EEEEEEEEEvNT_6ParamsE:
	.zero		1976


//--------------------- .nv.constant0._ZN7cutlass13device_kernelIN5flash19enable_sm80_to_sm89INS1_16FlashAttnFwdSm80INS1_25CollectiveMainloopFwdSm80ILi8ELi2ELb0EN4cute5tupleIJNS5_1CILi128EEENS7_ILi64EEENS7_ILi192EEEEEELi192ENS_10bfloat16_tEfNS_4arch4Sm80ELb0ELb1ELb0ELb1ELb0ELb1ELb1ELb1EEENS1_21CollectiveEpilogueFwdINS6_IJS8_SA_S9_EEENS6_IJNS7_ILi1EEESI_SI_EEESC_SE_Li256ELb1ELb1ELb1ELb0EEENS1_36VarlenDynamicPersistentTileSchedulerILi128ELi64ELi256ELi256ELb1ELb1ELb0ELb1ELb0ELb1EEEEEEEEEvNT_6ParamsE --------------------------
	.section	.nv.constant0._ZN7cutlass13device_kernelIN5flash19enable_sm80_to_sm89INS1_16FlashAttnFwdSm80INS1_25CollectiveMainloopFwdSm80ILi8ELi2ELb0EN4cute5tupleIJNS5_1CILi128EEENS7_ILi64EEENS7_ILi192EEEEEELi192ENS_10bfloat16_tEfNS_4arch4Sm80ELb0ELb1ELb0ELb1ELb0ELb1ELb1ELb1EEENS1_21CollectiveEpilogueFwdINS6_IJS8_SA_S9_EEENS6_IJNS7_ILi1EEESI_SI_EEESC_SE_Li256ELb1ELb1ELb1ELb0EEENS1_36VarlenDynamicPersistentTileSchedulerILi128ELi64ELi256ELi256ELb1ELb1ELb0ELb1ELb0ELb1EEEEEEEEEvNT_6ParamsE,"a",@progbits
	.sectionflags	@""
	.align	4
.nv.constant0._ZN7cutlass13device_kernelIN5flash19enable_sm80_to_sm89INS1_16FlashAttnFwdSm80INS1_25CollectiveMainloopFwdSm80ILi8ELi2ELb0EN4cute5tupleIJNS5_1CILi128EEENS7_ILi64EEENS7_ILi192EEEEEELi192ENS_10bfloat16_tEfNS_4arch4Sm80ELb0ELb1ELb0ELb1ELb0ELb1ELb1ELb1EEENS1_21CollectiveEpilogueFwdINS6_IJS8_SA_S9_EEENS6_IJNS7_ILi1EEESI_SI_EEESC_SE_Li256ELb1ELb1ELb1ELb0EEENS1_36VarlenDynamicPersistentTileSchedulerILi128ELi64ELi256ELi256ELb1ELb1ELb0ELb1ELb0ELb1EEEEEEEEEvNT_6ParamsE:
	.zero		1976


//--------------------- .nv.constant0._ZN7cutlass13device_kernelIN5flash19enable_sm80_to_sm89INS1_16FlashAttnFwdSm80INS1_25CollectiveMainloopFwdSm80ILi8ELi2ELb1EN4cute5tupleIJNS5_1CILi128EEENS7_ILi96EEENS7_ILi192EEEEEELi192ENS_10bfloat16_tEfNS_4arch4Sm80ELb1ELb0ELb0ELb0ELb0ELb0ELb1ELb1EEENS1_21CollectiveEpilogueFwdINS6_IJS8_SA_S9_EEENS6_IJNS7_ILi1EEESI_SI_EEESC_SE_Li256ELb0ELb1ELb1ELb0EEENS1_30DynamicPersistentTileSchedulerILi256ELi256ELb1ELb1ELb0EEEEEEEEEvNT_6ParamsE --------------------------
	.section	.nv.constant0._ZN7cutlass13device_kernelIN5flash19enable_sm80_to_sm89INS1_16FlashAttnFwdSm80INS1_25CollectiveMainloopFwdSm80ILi8ELi2ELb1EN4cute5tupleIJNS5_1CILi128EEENS7_ILi96EEENS7_ILi192EEEEEELi192ENS_10bfloat16_tEfNS_4arch4Sm80ELb1ELb0ELb0ELb0ELb0ELb0ELb1ELb1EEENS1_21CollectiveEpilogueFwdINS6_IJS8_SA_S9_EEENS6_IJNS7_ILi1EEESI_SI_EEESC_SE_Li256ELb0ELb1ELb1ELb0EEENS1_30DynamicPersistentTileSchedulerILi256ELi256ELb1ELb1ELb0EEEEEEEEEvNT_6ParamsE,"a",@progbits
	.sectionflags	@""
	.align	4
.nv.constant0._ZN7cutlass13device_kernelIN5flash19enable_sm80_to_sm89INS1_16FlashAttnFwdSm80INS1_25CollectiveMainloopFwdSm80ILi8ELi2ELb1EN4cute5tupleIJNS5_1CILi128EEENS7_ILi96EEENS7_ILi192EEEEEELi192ENS_10bfloat16_tEfNS_4arch4Sm80ELb1ELb0ELb0ELb0ELb0ELb0ELb1ELb1EEENS1_21CollectiveEpilogueFwdINS6_IJS8_SA_S9_EEENS6_IJNS7_ILi1EEESI_SI_EEESC_SE_Li256ELb0ELb1ELb1ELb0EEENS1_30DynamicPersistentTileSchedulerILi256ELi256ELb1ELb1ELb0EEEEEEEEEvNT_6ParamsE:
	.zero		1960


//--------------------- .nv.constant0._ZN7cutlass13device_kernelIN5flash19enable_sm80_to_sm89INS1_16FlashAttnFwdSm80INS1_25CollectiveMainloopFwdSm80ILi8ELi2ELb0EN4cute5tupleIJNS5_1CILi128EEENS7_ILi64EEENS7_ILi192EEEEEELi192ENS_10bfloat16_tEfNS_4arch4Sm80ELb1ELb0ELb0ELb1ELb0ELb0ELb1ELb1EEENS1_21CollectiveEpilogueFwdINS6_IJS8_SA_S9_EEENS6_IJNS7_ILi1EEESI_SI_EEESC_SE_Li256ELb1ELb1ELb1ELb0EEENS1_36VarlenDynamicPersistentTileSchedulerILi128ELi64ELi256ELi256ELb1ELb1ELb0ELb1ELb1ELb1EEEEEEEEEvNT_6ParamsE --------------------------
	.section	.nv.constant0._ZN7cutlass13device_kernelIN5flash19enable_sm80_to_sm89INS1_16FlashAttnFwdSm80INS1_25CollectiveMainloopFwdSm80ILi8ELi2ELb0EN4cute5tupleIJNS5_1CILi128EEENS7_ILi64EEENS7_ILi192EEEEEELi192ENS_10bfloat16_tEfNS_4arch4Sm80ELb1ELb0ELb0ELb1ELb0ELb0ELb1ELb1EEENS1_21CollectiveEpilogueFwdINS6_IJS8_SA_S9_EEENS6_IJNS7_ILi1EEESI_SI_EEESC_SE_Li256ELb1ELb1ELb1ELb0EEENS1_36VarlenDynamicPersistentTileSchedulerILi128ELi64ELi256ELi256ELb1ELb1ELb0ELb1ELb1ELb1EEEEEEEEEvNT_6ParamsE,"a",@progbits
	.sectionflags	@""
	.align	4
.nv.constant0._ZN7cutlass13device_kernelIN5flash19enable_sm80_to_sm89INS1_16FlashAttnFwdSm80INS1_25CollectiveMainloopFwdSm80ILi8ELi2ELb0EN4cute5tupleIJNS5_1CILi128EEENS7_ILi64EEENS7_ILi192EEEEEELi192ENS_10bfloat16_tEfNS_4arch4Sm80ELb1ELb0ELb0ELb1ELb0ELb0ELb1ELb1EEENS1_21CollectiveEpilogueFwdINS6_IJS8_SA_S9_EEENS6_IJNS7_ILi1EEESI_SI_EEESC_SE_Li256ELb1ELb1ELb1ELb0EEENS1_36VarlenDynamicPersistentTileSchedulerILi128ELi64ELi256ELi256ELb1ELb1ELb0ELb1ELb1ELb1EEEEEEEEEvNT_6ParamsE:
	.zero		1976


//--------------------- .nv.constant0._ZN7cutlass13device_kernelIN5flash19enable_sm80_to_sm89INS1_16FlashAttnFwdSm80INS1_25CollectiveMainloopFwdSm80ILi8ELi2ELb0EN4cute5tupleIJNS5_1CILi128EEENS7_ILi64EEENS7_ILi192EEEEEELi192ENS_10bfloat16_tEfNS_4arch4Sm80ELb1ELb0ELb0ELb1ELb0ELb1ELb1ELb1EEENS1_21CollectiveEpilogueFwdINS6_IJS8_SA_S9_EEENS6_IJNS7_ILi1EEESI_SI_EEESC_SE_Li256ELb1ELb1ELb1ELb0EEENS1_36VarlenDynamicPersistentTileSchedulerILi128ELi64ELi256ELi256ELb1ELb1ELb0ELb1ELb1ELb1EEEEEEEEEvNT_6ParamsE --------------------------
	.section	.nv.constant0._ZN7cutlass13device_kernelIN5flash19enable_sm80_to_sm89INS1_16FlashAttnFwdSm80INS1_25CollectiveMainloopFwdSm80ILi8ELi2ELb0EN4cute5tupleIJNS5_1CILi128EEENS7_ILi64EEENS7_ILi192EEEEEELi192ENS_10bfloat16_tEfNS_4arch4Sm80ELb1ELb0ELb0ELb1ELb0ELb1ELb1ELb1EEENS1_21CollectiveEpilogueFwdINS6_IJS8_SA_S9_EEENS6_IJNS7_ILi1EEESI_SI_EEESC_SE_Li256ELb1ELb1ELb1ELb0EEENS1_36VarlenDynamicPersistentTileSchedulerILi128ELi64ELi256ELi256ELb1ELb1ELb0ELb1ELb1ELb1EEEEEEEEEvNT_6ParamsE,"a",@progbits
	.sectionflags	@""
	.align	4
.nv.constant0._ZN7cutlass13device_kernelIN5flash19enable_sm80_to_sm89INS1_16FlashAttnFwdSm80INS1_25CollectiveMainloopFwdSm80ILi8ELi2ELb0EN4cute5tupleIJNS5_1CILi128EEENS7_ILi64EEENS7_ILi192EEEEEELi192ENS_10bfloat16_tEfNS_4arch4Sm80ELb1ELb0ELb0ELb1ELb0ELb1ELb1ELb1EEENS1_21CollectiveEpilogueFwdINS6_IJS8_SA_S9_EEENS6_IJNS7_ILi1EEESI_SI_EEESC_SE_Li256ELb1ELb1ELb1ELb0EEENS1_36VarlenDynamicPersistentTileSchedulerILi128ELi64ELi256ELi256ELb1ELb1ELb0ELb1ELb1ELb1EEEEEEEEEvNT_6ParamsE:
	.zero		1976


//--------------------- SYMBOLS --------------------------

	.type		.nv.reservedSmem.offset0,@object
	.size		.nv.reservedSmem.offset0,0x4
